//
// Generated by NVIDIA NVVM Compiler
//
// Compiler Build ID: CL-36424714
// Cuda compilation tools, release 13.0, V13.0.88
// Based on NVVM 20.0.0
//

.version 9.0
.target sm_100
.address_size 64

	// .globl	paged_decode_attention_128_fp32
// _ZZ31paged_decode_attention_128_fp32E7smem_qk has been demoted
// _ZZ30paged_decode_attention_64_fp32E7smem_qk has been demoted

.visible .entry paged_decode_attention_128_fp32(
	.param .u64 .ptr .align 1 paged_decode_attention_128_fp32_param_0,
	.param .u64 .ptr .align 1 paged_decode_attention_128_fp32_param_1,
	.param .u64 .ptr .align 1 paged_decode_attention_128_fp32_param_2,
	.param .u64 .ptr .align 1 paged_decode_attention_128_fp32_param_3,
	.param .u64 .ptr .align 1 paged_decode_attention_128_fp32_param_4,
	.param .u32 paged_decode_attention_128_fp32_param_5,
	.param .u32 paged_decode_attention_128_fp32_param_6,
	.param .u32 paged_decode_attention_128_fp32_param_7,
	.param .u32 paged_decode_attention_128_fp32_param_8,
	.param .u32 paged_decode_attention_128_fp32_param_9,
	.param .f32 paged_decode_attention_128_fp32_param_10
)
{
	.reg .pred 	%p<27>;
	.reg .b32 	%r<85>;
	.reg .b32 	%f<188>;
	.reg .b64 	%rd<56>;
	// demoted variable
	.shared .align 4 .b8 _ZZ31paged_decode_attention_128_fp32E7smem_qk[16];
	ld.param.u64 	%rd20, [paged_decode_attention_128_fp32_param_0];
	ld.param.u64 	%rd21, [paged_decode_attention_128_fp32_param_1];
	ld.param.u64 	%rd22, [paged_decode_attention_128_fp32_param_2];
	ld.param.u32 	%r17, [paged_decode_attention_128_fp32_param_5];
	ld.param.u32 	%r14, [paged_decode_attention_128_fp32_param_6];
	ld.param.u32 	%r15, [paged_decode_attention_128_fp32_param_7];
	ld.param.u32 	%r18, [paged_decode_attention_128_fp32_param_8];
	ld.param.u32 	%r16, [paged_decode_attention_128_fp32_param_9];
	ld.param.f32 	%f32, [paged_decode_attention_128_fp32_param_10];
	cvta.to.global.u64 	%rd1, %rd22;
	cvta.to.global.u64 	%rd2, %rd21;
	cvta.to.global.u64 	%rd23, %rd20;
	mov.u32 	%r19, %ctaid.x;
	div.s32 	%r20, %r19, %r17;
	mul.lo.s32 	%r21, %r20, %r17;
	sub.s32 	%r22, %r19, %r21;
	div.s32 	%r23, %r17, %r14;
	div.s32 	%r1, %r22, %r23;
	mov.u32 	%r24, %tid.x;
	mul.wide.s32 	%rd3, %r19, 512;
	add.s64 	%rd24, %rd23, %rd3;
	cvt.u64.u32 	%rd4, %r24;
	mul.wide.u32 	%rd25, %r24, 4;
	add.s64 	%rd26, %rd24, %rd25;
	ld.global.nc.f32 	%f33, [%rd26];
	mul.f32 	%f1, %f32, %f33;
	mul.lo.s32 	%r2, %r20, %r18;
	add.s32 	%r25, %r15, %r16;
	add.s32 	%r26, %r25, -1;
	div.s32 	%r3, %r26, %r16;
	setp.lt.s32 	%p1, %r3, 1;
	mov.f32 	%f183, 0f00000000;
	mov.f32 	%f185, %f183;
	@%p1 bra 	$L__BB0_16;
	cvt.u32.u64 	%r28, %rd4;
	and.b32  	%r4, %r28, 31;
	mul.wide.s32 	%rd27, %r14, %r16;
	shl.b64 	%rd5, %rd27, 7;
	shl.b32 	%r29, %r14, 7;
	cvt.s64.s32 	%rd6, %r29;
	shr.u32 	%r30, %r28, 3;
	and.b32  	%r31, %r30, 124;
	mov.u32 	%r32, _ZZ31paged_decode_attention_128_fp32E7smem_qk;
	add.s32 	%r5, %r32, %r31;
	cvt.s64.s32 	%rd7, %r2;
	mov.f32 	%f184, 0fF149F2CA;
	mov.f32 	%f185, 0f00000000;
	mov.b32 	%r83, 0;
	mov.u32 	%r82, %r15;
	mov.f32 	%f183, %f185;
$L__BB0_2:
	min.s32 	%r8, %r16, %r82;
	mul.lo.s32 	%r33, %r83, %r16;
	sub.s32 	%r34, %r15, %r33;
	min.s32 	%r35, %r16, %r34;
	setp.lt.s32 	%p2, %r35, 1;
	@%p2 bra 	$L__BB0_15;
	ld.param.u64 	%rd51, [paged_decode_attention_128_fp32_param_3];
	cvt.u64.u32 	%rd29, %r83;
	add.s64 	%rd30, %rd29, %rd7;
	cvta.to.global.u64 	%rd31, %rd51;
	shl.b64 	%rd32, %rd30, 2;
	add.s64 	%rd33, %rd31, %rd32;
	ld.global.nc.u32 	%r36, [%rd33];
	cvt.s64.s32 	%rd34, %r36;
	mul.wide.s32 	%rd35, %r1, 128;
	add.s64 	%rd36, %rd35, %rd4;
	mad.lo.s64 	%rd8, %rd5, %rd34, %rd36;
	setp.eq.s32 	%p3, %r8, 1;
	mov.b64 	%rd55, 0;
	@%p3 bra 	$L__BB0_11;
	and.b32  	%r37, %r8, -2;
	neg.s32 	%r84, %r37;
	shl.b64 	%rd37, %rd8, 2;
	add.s64 	%rd54, %rd1, %rd37;
	add.s64 	%rd53, %rd2, %rd37;
$L__BB0_5:
	setp.ne.s32 	%p4, %r4, 0;
	ld.global.nc.f32 	%f37, [%rd53];
	mul.f32 	%f38, %f1, %f37;
	mov.b32 	%r38, %f38;
	shfl.sync.down.b32	%r39|%p5, %r38, 16, 31, -1;
	mov.b32 	%f39, %r39;
	add.f32 	%f40, %f38, %f39;
	mov.b32 	%r40, %f40;
	shfl.sync.down.b32	%r41|%p6, %r40, 8, 31, -1;
	mov.b32 	%f41, %r41;
	add.f32 	%f42, %f40, %f41;
	mov.b32 	%r42, %f42;
	shfl.sync.down.b32	%r43|%p7, %r42, 4, 31, -1;
	mov.b32 	%f43, %r43;
	add.f32 	%f44, %f42, %f43;
	mov.b32 	%r44, %f44;
	shfl.sync.down.b32	%r45|%p8, %r44, 2, 31, -1;
	mov.b32 	%f45, %r45;
	add.f32 	%f46, %f44, %f45;
	mov.b32 	%r46, %f46;
	shfl.sync.down.b32	%r47|%p9, %r46, 1, 31, -1;
	mov.b32 	%f47, %r47;
	add.f32 	%f8, %f46, %f47;
	@%p4 bra 	$L__BB0_7;
	st.shared.f32 	[%r5], %f8;
$L__BB0_7:
	bar.sync 	0;
	ld.shared.f32 	%f48, [_ZZ31paged_decode_attention_128_fp32E7smem_qk];
	ld.shared.f32 	%f49, [_ZZ31paged_decode_attention_128_fp32E7smem_qk+4];
	add.f32 	%f50, %f48, %f49;
	ld.shared.f32 	%f51, [_ZZ31paged_decode_attention_128_fp32E7smem_qk+8];
	add.f32 	%f52, %f50, %f51;
	ld.shared.f32 	%f53, [_ZZ31paged_decode_attention_128_fp32E7smem_qk+12];
	add.f32 	%f54, %f52, %f53;
	bar.sync 	0;
	max.f32 	%f9, %f184, %f54;
	sub.f32 	%f55, %f184, %f9;
	fma.rn.f32 	%f56, %f55, 0f3BBB989D, 0f3F000000;
	cvt.sat.f32.f32 	%f57, %f56;
	mov.f32 	%f58, 0f4B400001;
	mov.f32 	%f59, 0f437C0000;
	fma.rm.f32 	%f60, %f57, %f59, %f58;
	add.f32 	%f61, %f60, 0fCB40007F;
	neg.f32 	%f62, %f61;
	fma.rn.f32 	%f63, %f55, 0f3FB8AA3B, %f62;
	fma.rn.f32 	%f64, %f55, 0f32A57060, %f63;
	mov.b32 	%r48, %f60;
	shl.b32 	%r49, %r48, 23;
	mov.b32 	%f65, %r49;
	ex2.approx.ftz.f32 	%f66, %f64;
	mul.f32 	%f67, %f66, %f65;
	sub.f32 	%f68, %f54, %f9;
	fma.rn.f32 	%f69, %f68, 0f3BBB989D, 0f3F000000;
	cvt.sat.f32.f32 	%f70, %f69;
	fma.rm.f32 	%f71, %f70, %f59, %f58;
	add.f32 	%f72, %f71, 0fCB40007F;
	neg.f32 	%f73, %f72;
	fma.rn.f32 	%f74, %f68, 0f3FB8AA3B, %f73;
	fma.rn.f32 	%f75, %f68, 0f32A57060, %f74;
	mov.b32 	%r50, %f71;
	shl.b32 	%r51, %r50, 23;
	mov.b32 	%f76, %r51;
	ex2.approx.ftz.f32 	%f77, %f75;
	mul.f32 	%f78, %f77, %f76;
	ld.global.nc.f32 	%f79, [%rd54];
	mul.f32 	%f80, %f79, %f78;
	fma.rn.f32 	%f10, %f183, %f67, %f80;
	fma.rn.f32 	%f11, %f185, %f67, %f78;
	shl.b64 	%rd38, %rd6, 2;
	add.s64 	%rd39, %rd53, %rd38;
	ld.global.nc.f32 	%f81, [%rd39];
	mul.f32 	%f82, %f1, %f81;
	mov.b32 	%r52, %f82;
	shfl.sync.down.b32	%r53|%p11, %r52, 16, 31, -1;
	mov.b32 	%f83, %r53;
	add.f32 	%f84, %f82, %f83;
	mov.b32 	%r54, %f84;
	shfl.sync.down.b32	%r55|%p12, %r54, 8, 31, -1;
	mov.b32 	%f85, %r55;
	add.f32 	%f86, %f84, %f85;
	mov.b32 	%r56, %f86;
	shfl.sync.down.b32	%r57|%p13, %r56, 4, 31, -1;
	mov.b32 	%f87, %r57;
	add.f32 	%f88, %f86, %f87;
	mov.b32 	%r58, %f88;
	shfl.sync.down.b32	%r59|%p14, %r58, 2, 31, -1;
	mov.b32 	%f89, %r59;
	add.f32 	%f90, %f88, %f89;
	mov.b32 	%r60, %f90;
	shfl.sync.down.b32	%r61|%p15, %r60, 1, 31, -1;
	mov.b32 	%f91, %r61;
	add.f32 	%f12, %f90, %f91;
	@%p4 bra 	$L__BB0_9;
	st.shared.f32 	[%r5], %f12;
$L__BB0_9:
	bar.sync 	0;
	ld.shared.f32 	%f92, [_ZZ31paged_decode_attention_128_fp32E7smem_qk];
	ld.shared.f32 	%f93, [_ZZ31paged_decode_attention_128_fp32E7smem_qk+4];
	add.f32 	%f94, %f92, %f93;
	ld.shared.f32 	%f95, [_ZZ31paged_decode_attention_128_fp32E7smem_qk+8];
	add.f32 	%f96, %f94, %f95;
	ld.shared.f32 	%f97, [_ZZ31paged_decode_attention_128_fp32E7smem_qk+12];
	add.f32 	%f98, %f96, %f97;
	bar.sync 	0;
	max.f32 	%f184, %f9, %f98;
	sub.f32 	%f99, %f9, %f184;
	fma.rn.f32 	%f100, %f99, 0f3BBB989D, 0f3F000000;
	cvt.sat.f32.f32 	%f101, %f100;
	mov.f32 	%f102, 0f4B400001;
	mov.f32 	%f103, 0f437C0000;
	fma.rm.f32 	%f104, %f101, %f103, %f102;
	add.f32 	%f105, %f104, 0fCB40007F;
	neg.f32 	%f106, %f105;
	fma.rn.f32 	%f107, %f99, 0f3FB8AA3B, %f106;
	fma.rn.f32 	%f108, %f99, 0f32A57060, %f107;
	mov.b32 	%r62, %f104;
	shl.b32 	%r63, %r62, 23;
	mov.b32 	%f109, %r63;
	ex2.approx.ftz.f32 	%f110, %f108;
	mul.f32 	%f111, %f110, %f109;
	sub.f32 	%f112, %f98, %f184;
	fma.rn.f32 	%f113, %f112, 0f3BBB989D, 0f3F000000;
	cvt.sat.f32.f32 	%f114, %f113;
	fma.rm.f32 	%f115, %f114, %f103, %f102;
	add.f32 	%f116, %f115, 0fCB40007F;
	neg.f32 	%f117, %f116;
	fma.rn.f32 	%f118, %f112, 0f3FB8AA3B, %f117;
	fma.rn.f32 	%f119, %f112, 0f32A57060, %f118;
	mov.b32 	%r64, %f115;
	shl.b32 	%r65, %r64, 23;
	mov.b32 	%f120, %r65;
	ex2.approx.ftz.f32 	%f121, %f119;
	mul.f32 	%f122, %f121, %f120;
	shl.b64 	%rd40, %rd6, 2;
	add.s64 	%rd41, %rd54, %rd40;
	ld.global.nc.f32 	%f123, [%rd41];
	mul.f32 	%f124, %f123, %f122;
	fma.rn.f32 	%f183, %f10, %f111, %f124;
	fma.rn.f32 	%f185, %f11, %f111, %f122;
	add.s32 	%r84, %r84, 2;
	shl.b64 	%rd42, %rd6, 3;
	add.s64 	%rd54, %rd54, %rd42;
	add.s64 	%rd53, %rd53, %rd42;
	setp.ne.s32 	%p16, %r84, 0;
	@%p16 bra 	$L__BB0_5;
	and.b32  	%r66, %r8, -2;
	cvt.u64.u32 	%rd55, %r66;
$L__BB0_11:
	and.b32  	%r67, %r8, 1;
	setp.eq.b32 	%p17, %r67, 1;
	not.pred 	%p18, %p17;
	@%p18 bra 	$L__BB0_15;
	setp.ne.s32 	%p19, %r4, 0;
	mad.lo.s64 	%rd17, %rd55, %rd6, %rd8;
	shl.b64 	%rd43, %rd17, 2;
	add.s64 	%rd44, %rd2, %rd43;
	ld.global.nc.f32 	%f125, [%rd44];
	mul.f32 	%f126, %f1, %f125;
	mov.b32 	%r68, %f126;
	shfl.sync.down.b32	%r69|%p20, %r68, 16, 31, -1;
	mov.b32 	%f127, %r69;
	add.f32 	%f128, %f126, %f127;
	mov.b32 	%r70, %f128;
	shfl.sync.down.b32	%r71|%p21, %r70, 8, 31, -1;
	mov.b32 	%f129, %r71;
	add.f32 	%f130, %f128, %f129;
	mov.b32 	%r72, %f130;
	shfl.sync.down.b32	%r73|%p22, %r72, 4, 31, -1;
	mov.b32 	%f131, %r73;
	add.f32 	%f132, %f130, %f131;
	mov.b32 	%r74, %f132;
	shfl.sync.down.b32	%r75|%p23, %r74, 2, 31, -1;
	mov.b32 	%f133, %r75;
	add.f32 	%f134, %f132, %f133;
	mov.b32 	%r76, %f134;
	shfl.sync.down.b32	%r77|%p24, %r76, 1, 31, -1;
	mov.b32 	%f135, %r77;
	add.f32 	%f22, %f134, %f135;
	@%p19 bra 	$L__BB0_14;
	st.shared.f32 	[%r5], %f22;
$L__BB0_14:
	bar.sync 	0;
	ld.shared.f32 	%f136, [_ZZ31paged_decode_attention_128_fp32E7smem_qk];
	ld.shared.f32 	%f137, [_ZZ31paged_decode_attention_128_fp32E7smem_qk+4];
	add.f32 	%f138, %f136, %f137;
	ld.shared.f32 	%f139, [_ZZ31paged_decode_attention_128_fp32E7smem_qk+8];
	add.f32 	%f140, %f138, %f139;
	ld.shared.f32 	%f141, [_ZZ31paged_decode_attention_128_fp32E7smem_qk+12];
	add.f32 	%f142, %f140, %f141;
	bar.sync 	0;
	max.f32 	%f23, %f184, %f142;
	sub.f32 	%f143, %f184, %f23;
	fma.rn.f32 	%f144, %f143, 0f3BBB989D, 0f3F000000;
	cvt.sat.f32.f32 	%f145, %f144;
	mov.f32 	%f146, 0f4B400001;
	mov.f32 	%f147, 0f437C0000;
	fma.rm.f32 	%f148, %f145, %f147, %f146;
	add.f32 	%f149, %f148, 0fCB40007F;
	neg.f32 	%f150, %f149;
	fma.rn.f32 	%f151, %f143, 0f3FB8AA3B, %f150;
	fma.rn.f32 	%f152, %f143, 0f32A57060, %f151;
	mov.b32 	%r78, %f148;
	shl.b32 	%r79, %r78, 23;
	mov.b32 	%f153, %r79;
	ex2.approx.ftz.f32 	%f154, %f152;
	mul.f32 	%f155, %f154, %f153;
	sub.f32 	%f156, %f142, %f23;
	fma.rn.f32 	%f157, %f156, 0f3BBB989D, 0f3F000000;
	cvt.sat.f32.f32 	%f158, %f157;
	fma.rm.f32 	%f159, %f158, %f147, %f146;
	add.f32 	%f160, %f159, 0fCB40007F;
	neg.f32 	%f161, %f160;
	fma.rn.f32 	%f162, %f156, 0f3FB8AA3B, %f161;
	fma.rn.f32 	%f163, %f156, 0f32A57060, %f162;
	mov.b32 	%r80, %f159;
	shl.b32 	%r81, %r80, 23;
	mov.b32 	%f164, %r81;
	ex2.approx.ftz.f32 	%f165, %f163;
	mul.f32 	%f166, %f165, %f164;
	add.s64 	%rd46, %rd1, %rd43;
	ld.global.nc.f32 	%f167, [%rd46];
	mul.f32 	%f168, %f167, %f166;
	fma.rn.f32 	%f183, %f183, %f155, %f168;
	fma.rn.f32 	%f185, %f185, %f155, %f166;
	mov.f32 	%f184, %f23;
$L__BB0_15:
	add.s32 	%r83, %r83, 1;
	sub.s32 	%r82, %r82, %r16;
	setp.ne.s32 	%p25, %r83, %r3;
	@%p25 bra 	$L__BB0_2;
$L__BB0_16:
	ld.param.u64 	%rd52, [paged_decode_attention_128_fp32_param_4];
	cvta.to.global.u64 	%rd47, %rd52;
	add.s64 	%rd48, %rd47, %rd3;
	setp.gt.f32 	%p26, %f185, 0f00000000;
	div.rn.f32 	%f169, %f183, %f185;
	selp.f32 	%f170, %f169, 0f00000000, %p26;
	shl.b64 	%rd49, %rd4, 2;
	add.s64 	%rd50, %rd48, %rd49;
	st.global.f32 	[%rd50], %f170;
	ret;

}
	// .globl	paged_decode_attention_64_fp32
.visible .entry paged_decode_attention_64_fp32(
	.param .u64 .ptr .align 1 paged_decode_attention_64_fp32_param_0,
	.param .u64 .ptr .align 1 paged_decode_attention_64_fp32_param_1,
	.param .u64 .ptr .align 1 paged_decode_attention_64_fp32_param_2,
	.param .u64 .ptr .align 1 paged_decode_attention_64_fp32_param_3,
	.param .u64 .ptr .align 1 paged_decode_attention_64_fp32_param_4,
	.param .u32 paged_decode_attention_64_fp32_param_5,
	.param .u32 paged_decode_attention_64_fp32_param_6,
	.param .u32 paged_decode_attention_64_fp32_param_7,
	.param .u32 paged_decode_attention_64_fp32_param_8,
	.param .u32 paged_decode_attention_64_fp32_param_9,
	.param .f32 paged_decode_attention_64_fp32_param_10
)
{
	.reg .pred 	%p<27>;
	.reg .b32 	%r<85>;
	.reg .b32 	%f<176>;
	.reg .b64 	%rd<56>;
	// demoted variable
	.shared .align 4 .b8 _ZZ30paged_decode_attention_64_fp32E7smem_qk[8];
	ld.param.u64 	%rd20, [paged_decode_attention_64_fp32_param_0];
	ld.param.u64 	%rd21, [paged_decode_attention_64_fp32_param_1];
	ld.param.u64 	%rd22, [paged_decode_attention_64_fp32_param_2];
	ld.param.u32 	%r17, [paged_decode_attention_64_fp32_param_5];
	ld.param.u32 	%r14, [paged_decode_attention_64_fp32_param_6];
	ld.param.u32 	%r15, [paged_decode_attention_64_fp32_param_7];
	ld.param.u32 	%r18, [paged_decode_attention_64_fp32_param_8];
	ld.param.u32 	%r16, [paged_decode_attention_64_fp32_param_9];
	ld.param.f32 	%f32, [paged_decode_attention_64_fp32_param_10];
	cvta.to.global.u64 	%rd1, %rd22;
	cvta.to.global.u64 	%rd2, %rd21;
	cvta.to.global.u64 	%rd23, %rd20;
	mov.u32 	%r19, %ctaid.x;
	div.s32 	%r20, %r19, %r17;
	mul.lo.s32 	%r21, %r20, %r17;
	sub.s32 	%r22, %r19, %r21;
	div.s32 	%r23, %r17, %r14;
	div.s32 	%r1, %r22, %r23;
	mov.u32 	%r24, %tid.x;
	mul.wide.s32 	%rd3, %r19, 256;
	add.s64 	%rd24, %rd23, %rd3;
	cvt.u64.u32 	%rd4, %r24;
	mul.wide.u32 	%rd25, %r24, 4;
	add.s64 	%rd26, %rd24, %rd25;
	ld.global.nc.f32 	%f33, [%rd26];
	mul.f32 	%f1, %f32, %f33;
	mul.lo.s32 	%r2, %r20, %r18;
	add.s32 	%r25, %r15, %r16;
	add.s32 	%r26, %r25, -1;
	div.s32 	%r3, %r26, %r16;
	setp.lt.s32 	%p1, %r3, 1;
	mov.f32 	%f171, 0f00000000;
	mov.f32 	%f173, %f171;
	@%p1 bra 	$L__BB1_16;
	cvt.u32.u64 	%r28, %rd4;
	and.b32  	%r4, %r28, 31;
	mul.wide.s32 	%rd27, %r14, %r16;
	shl.b64 	%rd5, %rd27, 6;
	shl.b32 	%r29, %r14, 6;
	cvt.s64.s32 	%rd6, %r29;
	shr.u32 	%r30, %r28, 3;
	and.b32  	%r31, %r30, 124;
	mov.u32 	%r32, _ZZ30paged_decode_attention_64_fp32E7smem_qk;
	add.s32 	%r5, %r32, %r31;
	cvt.s64.s32 	%rd7, %r2;
	mov.f32 	%f172, 0fF149F2CA;
	mov.f32 	%f173, 0f00000000;
	mov.b32 	%r83, 0;
	mov.u32 	%r82, %r15;
	mov.f32 	%f171, %f173;
$L__BB1_2:
	min.s32 	%r8, %r16, %r82;
	mul.lo.s32 	%r33, %r83, %r16;
	sub.s32 	%r34, %r15, %r33;
	min.s32 	%r35, %r16, %r34;
	setp.lt.s32 	%p2, %r35, 1;
	@%p2 bra 	$L__BB1_15;
	ld.param.u64 	%rd51, [paged_decode_attention_64_fp32_param_3];
	cvt.u64.u32 	%rd29, %r83;
	add.s64 	%rd30, %rd29, %rd7;
	cvta.to.global.u64 	%rd31, %rd51;
	shl.b64 	%rd32, %rd30, 2;
	add.s64 	%rd33, %rd31, %rd32;
	ld.global.nc.u32 	%r36, [%rd33];
	cvt.s64.s32 	%rd34, %r36;
	mul.wide.s32 	%rd35, %r1, 64;
	add.s64 	%rd36, %rd35, %rd4;
	mad.lo.s64 	%rd8, %rd5, %rd34, %rd36;
	setp.eq.s32 	%p3, %r8, 1;
	mov.b64 	%rd55, 0;
	@%p3 bra 	$L__BB1_11;
	and.b32  	%r37, %r8, -2;
	neg.s32 	%r84, %r37;
	shl.b64 	%rd37, %rd8, 2;
	add.s64 	%rd54, %rd1, %rd37;
	add.s64 	%rd53, %rd2, %rd37;
$L__BB1_5:
	setp.ne.s32 	%p4, %r4, 0;
	ld.global.nc.f32 	%f37, [%rd53];
	mul.f32 	%f38, %f1, %f37;
	mov.b32 	%r38, %f38;
	shfl.sync.down.b32	%r39|%p5, %r38, 16, 31, -1;
	mov.b32 	%f39, %r39;
	add.f32 	%f40, %f38, %f39;
	mov.b32 	%r40, %f40;
	shfl.sync.down.b32	%r41|%p6, %r40, 8, 31, -1;
	mov.b32 	%f41, %r41;
	add.f32 	%f42, %f40, %f41;
	mov.b32 	%r42, %f42;
	shfl.sync.down.b32	%r43|%p7, %r42, 4, 31, -1;
	mov.b32 	%f43, %r43;
	add.f32 	%f44, %f42, %f43;
	mov.b32 	%r44, %f44;
	shfl.sync.down.b32	%r45|%p8, %r44, 2, 31, -1;
	mov.b32 	%f45, %r45;
	add.f32 	%f46, %f44, %f45;
	mov.b32 	%r46, %f46;
	shfl.sync.down.b32	%r47|%p9, %r46, 1, 31, -1;
	mov.b32 	%f47, %r47;
	add.f32 	%f8, %f46, %f47;
	@%p4 bra 	$L__BB1_7;
	st.shared.f32 	[%r5], %f8;
$L__BB1_7:
	bar.sync 	0;
	ld.shared.f32 	%f48, [_ZZ30paged_decode_attention_64_fp32E7smem_qk];
	ld.shared.f32 	%f49, [_ZZ30paged_decode_attention_64_fp32E7smem_qk+4];
	add.f32 	%f50, %f48, %f49;
	bar.sync 	0;
	max.f32 	%f9, %f172, %f50;
	sub.f32 	%f51, %f172, %f9;
	fma.rn.f32 	%f52, %f51, 0f3BBB989D, 0f3F000000;
	cvt.sat.f32.f32 	%f53, %f52;
	mov.f32 	%f54, 0f4B400001;
	mov.f32 	%f55, 0f437C0000;
	fma.rm.f32 	%f56, %f53, %f55, %f54;
	add.f32 	%f57, %f56, 0fCB40007F;
	neg.f32 	%f58, %f57;
	fma.rn.f32 	%f59, %f51, 0f3FB8AA3B, %f58;
	fma.rn.f32 	%f60, %f51, 0f32A57060, %f59;
	mov.b32 	%r48, %f56;
	shl.b32 	%r49, %r48, 23;
	mov.b32 	%f61, %r49;
	ex2.approx.ftz.f32 	%f62, %f60;
	mul.f32 	%f63, %f62, %f61;
	sub.f32 	%f64, %f50, %f9;
	fma.rn.f32 	%f65, %f64, 0f3BBB989D, 0f3F000000;
	cvt.sat.f32.f32 	%f66, %f65;
	fma.rm.f32 	%f67, %f66, %f55, %f54;
	add.f32 	%f68, %f67, 0fCB40007F;
	neg.f32 	%f69, %f68;
	fma.rn.f32 	%f70, %f64, 0f3FB8AA3B, %f69;
	fma.rn.f32 	%f71, %f64, 0f32A57060, %f70;
	mov.b32 	%r50, %f67;
	shl.b32 	%r51, %r50, 23;
	mov.b32 	%f72, %r51;
	ex2.approx.ftz.f32 	%f73, %f71;
	mul.f32 	%f74, %f73, %f72;
	ld.global.nc.f32 	%f75, [%rd54];
	mul.f32 	%f76, %f75, %f74;
	fma.rn.f32 	%f10, %f171, %f63, %f76;
	fma.rn.f32 	%f11, %f173, %f63, %f74;
	shl.b64 	%rd38, %rd6, 2;
	add.s64 	%rd39, %rd53, %rd38;
	ld.global.nc.f32 	%f77, [%rd39];
	mul.f32 	%f78, %f1, %f77;
	mov.b32 	%r52, %f78;
	shfl.sync.down.b32	%r53|%p11, %r52, 16, 31, -1;
	mov.b32 	%f79, %r53;
	add.f32 	%f80, %f78, %f79;
	mov.b32 	%r54, %f80;
	shfl.sync.down.b32	%r55|%p12, %r54, 8, 31, -1;
	mov.b32 	%f81, %r55;
	add.f32 	%f82, %f80, %f81;
	mov.b32 	%r56, %f82;
	shfl.sync.down.b32	%r57|%p13, %r56, 4, 31, -1;
	mov.b32 	%f83, %r57;
	add.f32 	%f84, %f82, %f83;
	mov.b32 	%r58, %f84;
	shfl.sync.down.b32	%r59|%p14, %r58, 2, 31, -1;
	mov.b32 	%f85, %r59;
	add.f32 	%f86, %f84, %f85;
	mov.b32 	%r60, %f86;
	shfl.sync.down.b32	%r61|%p15, %r60, 1, 31, -1;
	mov.b32 	%f87, %r61;
	add.f32 	%f12, %f86, %f87;
	@%p4 bra 	$L__BB1_9;
	st.shared.f32 	[%r5], %f12;
$L__BB1_9:
	bar.sync 	0;
	ld.shared.f32 	%f88, [_ZZ30paged_decode_attention_64_fp32E7smem_qk];
	ld.shared.f32 	%f89, [_ZZ30paged_decode_attention_64_fp32E7smem_qk+4];
	add.f32 	%f90, %f88, %f89;
	bar.sync 	0;
	max.f32 	%f172, %f9, %f90;
	sub.f32 	%f91, %f9, %f172;
	fma.rn.f32 	%f92, %f91, 0f3BBB989D, 0f3F000000;
	cvt.sat.f32.f32 	%f93, %f92;
	mov.f32 	%f94, 0f4B400001;
	mov.f32 	%f95, 0f437C0000;
	fma.rm.f32 	%f96, %f93, %f95, %f94;
	add.f32 	%f97, %f96, 0fCB40007F;
	neg.f32 	%f98, %f97;
	fma.rn.f32 	%f99, %f91, 0f3FB8AA3B, %f98;
	fma.rn.f32 	%f100, %f91, 0f32A57060, %f99;
	mov.b32 	%r62, %f96;
	shl.b32 	%r63, %r62, 23;
	mov.b32 	%f101, %r63;
	ex2.approx.ftz.f32 	%f102, %f100;
	mul.f32 	%f103, %f102, %f101;
	sub.f32 	%f104, %f90, %f172;
	fma.rn.f32 	%f105, %f104, 0f3BBB989D, 0f3F000000;
	cvt.sat.f32.f32 	%f106, %f105;
	fma.rm.f32 	%f107, %f106, %f95, %f94;
	add.f32 	%f108, %f107, 0fCB40007F;
	neg.f32 	%f109, %f108;
	fma.rn.f32 	%f110, %f104, 0f3FB8AA3B, %f109;
	fma.rn.f32 	%f111, %f104, 0f32A57060, %f110;
	mov.b32 	%r64, %f107;
	shl.b32 	%r65, %r64, 23;
	mov.b32 	%f112, %r65;
	ex2.approx.ftz.f32 	%f113, %f111;
	mul.f32 	%f114, %f113, %f112;
	shl.b64 	%rd40, %rd6, 2;
	add.s64 	%rd41, %rd54, %rd40;
	ld.global.nc.f32 	%f115, [%rd41];
	mul.f32 	%f116, %f115, %f114;
	fma.rn.f32 	%f171, %f10, %f103, %f116;
	fma.rn.f32 	%f173, %f11, %f103, %f114;
	add.s32 	%r84, %r84, 2;
	shl.b64 	%rd42, %rd6, 3;
	add.s64 	%rd54, %rd54, %rd42;
	add.s64 	%rd53, %rd53, %rd42;
	setp.ne.s32 	%p16, %r84, 0;
	@%p16 bra 	$L__BB1_5;
	and.b32  	%r66, %r8, -2;
	cvt.u64.u32 	%rd55, %r66;
$L__BB1_11:
	and.b32  	%r67, %r8, 1;
	setp.eq.b32 	%p17, %r67, 1;
	not.pred 	%p18, %p17;
	@%p18 bra 	$L__BB1_15;
	setp.ne.s32 	%p19, %r4, 0;
	mad.lo.s64 	%rd17, %rd55, %rd6, %rd8;
	shl.b64 	%rd43, %rd17, 2;
	add.s64 	%rd44, %rd2, %rd43;
	ld.global.nc.f32 	%f117, [%rd44];
	mul.f32 	%f118, %f1, %f117;
	mov.b32 	%r68, %f118;
	shfl.sync.down.b32	%r69|%p20, %r68, 16, 31, -1;
	mov.b32 	%f119, %r69;
	add.f32 	%f120, %f118, %f119;
	mov.b32 	%r70, %f120;
	shfl.sync.down.b32	%r71|%p21, %r70, 8, 31, -1;
	mov.b32 	%f121, %r71;
	add.f32 	%f122, %f120, %f121;
	mov.b32 	%r72, %f122;
	shfl.sync.down.b32	%r73|%p22, %r72, 4, 31, -1;
	mov.b32 	%f123, %r73;
	add.f32 	%f124, %f122, %f123;
	mov.b32 	%r74, %f124;
	shfl.sync.down.b32	%r75|%p23, %r74, 2, 31, -1;
	mov.b32 	%f125, %r75;
	add.f32 	%f126, %f124, %f125;
	mov.b32 	%r76, %f126;
	shfl.sync.down.b32	%r77|%p24, %r76, 1, 31, -1;
	mov.b32 	%f127, %r77;
	add.f32 	%f22, %f126, %f127;
	@%p19 bra 	$L__BB1_14;
	st.shared.f32 	[%r5], %f22;
$L__BB1_14:
	bar.sync 	0;
	ld.shared.f32 	%f128, [_ZZ30paged_decode_attention_64_fp32E7smem_qk];
	ld.shared.f32 	%f129, [_ZZ30paged_decode_attention_64_fp32E7smem_qk+4];
	add.f32 	%f130, %f128, %f129;
	bar.sync 	0;
	max.f32 	%f23, %f172, %f130;
	sub.f32 	%f131, %f172, %f23;
	fma.rn.f32 	%f132, %f131, 0f3BBB989D, 0f3F000000;
	cvt.sat.f32.f32 	%f133, %f132;
	mov.f32 	%f134, 0f4B400001;
	mov.f32 	%f135, 0f437C0000;
	fma.rm.f32 	%f136, %f133, %f135, %f134;
	add.f32 	%f137, %f136, 0fCB40007F;
	neg.f32 	%f138, %f137;
	fma.rn.f32 	%f139, %f131, 0f3FB8AA3B, %f138;
	fma.rn.f32 	%f140, %f131, 0f32A57060, %f139;
	mov.b32 	%r78, %f136;
	shl.b32 	%r79, %r78, 23;
	mov.b32 	%f141, %r79;
	ex2.approx.ftz.f32 	%f142, %f140;
	mul.f32 	%f143, %f142, %f141;
	sub.f32 	%f144, %f130, %f23;
	fma.rn.f32 	%f145, %f144, 0f3BBB989D, 0f3F000000;
	cvt.sat.f32.f32 	%f146, %f145;
	fma.rm.f32 	%f147, %f146, %f135, %f134;
	add.f32 	%f148, %f147, 0fCB40007F;
	neg.f32 	%f149, %f148;
	fma.rn.f32 	%f150, %f144, 0f3FB8AA3B, %f149;
	fma.rn.f32 	%f151, %f144, 0f32A57060, %f150;
	mov.b32 	%r80, %f147;
	shl.b32 	%r81, %r80, 23;
	mov.b32 	%f152, %r81;
	ex2.approx.ftz.f32 	%f153, %f151;
	mul.f32 	%f154, %f153, %f152;
	add.s64 	%rd46, %rd1, %rd43;
	ld.global.nc.f32 	%f155, [%rd46];
	mul.f32 	%f156, %f155, %f154;
	fma.rn.f32 	%f171, %f171, %f143, %f156;
	fma.rn.f32 	%f173, %f173, %f143, %f154;
	mov.f32 	%f172, %f23;
$L__BB1_15:
	add.s32 	%r83, %r83, 1;
	sub.s32 	%r82, %r82, %r16;
	setp.ne.s32 	%p25, %r83, %r3;
	@%p25 bra 	$L__BB1_2;
$L__BB1_16:
	ld.param.u64 	%rd52, [paged_decode_attention_64_fp32_param_4];
	cvta.to.global.u64 	%rd47, %rd52;
	add.s64 	%rd48, %rd47, %rd3;
	setp.gt.f32 	%p26, %f173, 0f00000000;
	div.rn.f32 	%f157, %f171, %f173;
	selp.f32 	%f158, %f157, 0f00000000, %p26;
	shl.b64 	%rd49, %rd4, 2;
	add.s64 	%rd50, %rd48, %rd49;
	st.global.f32 	[%rd50], %f158;
	ret;

}


// ===== COMPILED SASS (sm_100) =====

	.target	sm_100

	.elftype	@"ET_EXEC"


//--------------------- .note.nv.tkinfo           --------------------------
	.section	.note.nv.tkinfo,"",@"SHT_NOTE"
	.sectionflags	@"SHF_NOTE_NV_TKINFO"
	.tkinfo
        /*0018*/ 	.word	0x00000002
        /*0030*/ 	.string	""
        /*0030*/ 	.string	"ptxas"
        /*0030*/ 	.string	"Cuda compilation tools, release 13.0, V13.0.88"
        /*0030*/ 	.string	"Build cuda_13.0.r13.0/compiler.36424714_0"
        /*0030*/ 	.string	"-arch sm_100 -m 64 "



//--------------------- .note.nv.cuinfo           --------------------------
	.section	.note.nv.cuinfo,"",@"SHT_NOTE"
	.sectionflags	@"SHF_NOTE_NV_CUINFO"
        /*0018*/ 	.short	0x0002
        /*001a*/ 	.short	0x0064
        /*001c*/ 	.short	0x0082
	.zero		2


//--------------------- .nv.info                  --------------------------
	.section	.nv.info,"",@"SHT_CUDA_INFO"
	.align	4


	//----- nvinfo : EIATTR_REGCOUNT
	.align		4
        /*0000*/ 	.byte	0x04, 0x2f
        /*0002*/ 	.short	(.L_1 - .L_0)
	.align		4
.L_0:
        /*0004*/ 	.word	index@(paged_decode_attention_128_fp32)
        /*0008*/ 	.word	0x00000020


	//----- nvinfo : EIATTR_FRAME_SIZE
	.align		4
.L_1:
        /*000c*/ 	.byte	0x04, 0x11
        /*000e*/ 	.short	(.L_3 - .L_2)
	.align		4
.L_2:
        /*0010*/ 	.word	index@($__internal_1_$__cuda_sm3x_div_rn_noftz_f32_slowpath)
        /*0014*/ 	.word	0x00000000


	//----- nvinfo : EIATTR_FRAME_SIZE
	.align		4
.L_3:
        /*0018*/ 	.byte	0x04, 0x11
        /*001a*/ 	.short	(.L_5 - .L_4)
	.align		4
.L_4:
        /*001c*/ 	.word	index@(paged_decode_attention_128_fp32)
        /*0020*/ 	.word	0x00000000


	//----- nvinfo : EIATTR_REGCOUNT
	.align		4
.L_5:
        /*0024*/ 	.byte	0x04, 0x2f
        /*0026*/ 	.short	(.L_7 - .L_6)
	.align		4
.L_6:
        /*0028*/ 	.word	index@(paged_decode_attention_64_fp32)
        /*002c*/ 	.word	0x00000020


	//----- nvinfo : EIATTR_FRAME_SIZE
	.align		4
.L_7:
        /*0030*/ 	.byte	0x04, 0x11
        /*0032*/ 	.short	(.L_9 - .L_8)
	.align		4
.L_8:
        /*0034*/ 	.word	index@($__internal_0_$__cuda_sm3x_div_rn_noftz_f32_slowpath)
        /*0038*/ 	.word	0x00000000


	//----- nvinfo : EIATTR_FRAME_SIZE
	.align		4
.L_9:
        /*003c*/ 	.byte	0x04, 0x11
        /*003e*/ 	.short	(.L_11 - .L_10)
	.align		4
.L_10:
        /*0040*/ 	.word	index@(paged_decode_attention_64_fp32)
        /*0044*/ 	.word	0x00000000


	//----- nvinfo : EIATTR_MIN_STACK_SIZE
	.align		4
.L_11:
        /*0048*/ 	.byte	0x04, 0x12
        /*004a*/ 	.short	(.L_13 - .L_12)
	.align		4
.L_12:
        /*004c*/ 	.word	index@(paged_decode_attention_64_fp32)
        /*0050*/ 	.word	0x00000000


	//----- nvinfo : EIATTR_MIN_STACK_SIZE
	.align		4
.L_13:
        /*0054*/ 	.byte	0x04, 0x12
        /*0056*/ 	.short	(.L_15 - .L_14)
	.align		4
.L_14:
        /*0058*/ 	.word	index@(paged_decode_attention_128_fp32)
        /*005c*/ 	.word	0x00000000
.L_15:


//--------------------- .nv.compat                --------------------------
	.section	.nv.compat,"",@"SHT_CUDA_COMPAT_INFO"
	.align	4
        /*0000*/ 	.byte	0x02, 0x09, 0x00, 0x00, 0x02, 0x02, 0x01, 0x00, 0x02, 0x05, 0x05, 0x00, 0x03, 0x07, 0x01, 0x01
        /*0010*/ 	.byte	0x02, 0x03, 0x00, 0x00, 0x02, 0x06, 0x01, 0x00, 0x04, 0x0b, 0x08, 0x00, 0x01, 0x00, 0x00, 0x00
        /*0020*/ 	.byte	0x00, 0x00, 0x00, 0x00


//--------------------- .nv.info.paged_decode_attention_64_fp32 --------------------------
	.section	.nv.info.paged_decode_attention_64_fp32,"",@"SHT_CUDA_INFO"
	.sectionflags	@""
	.align	4


	//----- nvinfo : EIATTR_CUDA_API_VERSION
	.align		4
        /*0000*/ 	.byte	0x04, 0x37
        /*0002*/ 	.short	(.L_17 - .L_16)
.L_16:
        /*0004*/ 	.word	0x00000082


	//----- nvinfo : EIATTR_KPARAM_INFO
	.align		4
.L_17:
        /*0008*/ 	.byte	0x04, 0x17
        /*000a*/ 	.short	(.L_19 - .L_18)
.L_18:
        /*000c*/ 	.word	0x00000000
        /*0010*/ 	.short	0x000a
        /*0012*/ 	.short	0x003c
        /*0014*/ 	.byte	0x00, 0xf0, 0x11, 0x00


	//----- nvinfo : EIATTR_KPARAM_INFO
	.align		4
.L_19:
        /*0018*/ 	.byte	0x04, 0x17
        /*001a*/ 	.short	(.L_21 - .L_20)
.L_20:
        /*001c*/ 	.word	0x00000000
        /*0020*/ 	.short	0x0009
        /*0022*/ 	.short	0x0038
        /*0024*/ 	.byte	0x00, 0xf0, 0x11, 0x00


	//----- nvinfo : EIATTR_KPARAM_INFO
	.align		4
.L_21:
        /*0028*/ 	.byte	0x04, 0x17
        /*002a*/ 	.short	(.L_23 - .L_22)
.L_22:
        /*002c*/ 	.word	0x00000000
        /*0030*/ 	.short	0x0008
        /*0032*/ 	.short	0x0034
        /*0034*/ 	.byte	0x00, 0xf0, 0x11, 0x00


	//----- nvinfo : EIATTR_KPARAM_INFO
	.align		4
.L_23:
        /*0038*/ 	.byte	0x04, 0x17
        /*003a*/ 	.short	(.L_25 - .L_24)
.L_24:
        /*003c*/ 	.word	0x00000000
        /*0040*/ 	.short	0x0007
        /*0042*/ 	.short	0x0030
        /*0044*/ 	.byte	0x00, 0xf0, 0x11, 0x00


	//----- nvinfo : EIATTR_KPARAM_INFO
	.align		4
.L_25:
        /*0048*/ 	.byte	0x04, 0x17
        /*004a*/ 	.short	(.L_27 - .L_26)
.L_26:
        /*004c*/ 	.word	0x00000000
        /*0050*/ 	.short	0x0006
        /*0052*/ 	.short	0x002c
        /*0054*/ 	.byte	0x00, 0xf0, 0x11, 0x00


	//----- nvinfo : EIATTR_KPARAM_INFO
	.align		4
.L_27:
        /*0058*/ 	.byte	0x04, 0x17
        /*005a*/ 	.short	(.L_29 - .L_28)
.L_28:
        /*005c*/ 	.word	0x00000000
        /*0060*/ 	.short	0x0005
        /*0062*/ 	.short	0x0028
        /*0064*/ 	.byte	0x00, 0xf0, 0x11, 0x00


	//----- nvinfo : EIATTR_KPARAM_INFO
	.align		4
.L_29:
        /*0068*/ 	.byte	0x04, 0x17
        /*006a*/ 	.short	(.L_31 - .L_30)
.L_30:
        /*006c*/ 	.word	0x00000000
        /*0070*/ 	.short	0x0004
        /*0072*/ 	.short	0x0020
        /*0074*/ 	.byte	0x00, 0xf5, 0x21, 0x00


	//----- nvinfo : EIATTR_KPARAM_INFO
	.align		4
.L_31:
        /*0078*/ 	.byte	0x04, 0x17
        /*007a*/ 	.short	(.L_33 - .L_32)
.L_32:
        /*007c*/ 	.word	0x00000000
        /*0080*/ 	.short	0x0003
        /*0082*/ 	.short	0x0018
        /*0084*/ 	.byte	0x00, 0xf5, 0x21, 0x00


	//----- nvinfo : EIATTR_KPARAM_INFO
	.align		4
.L_33:
        /*0088*/ 	.byte	0x04, 0x17
        /*008a*/ 	.short	(.L_35 - .L_34)
.L_34:
        /*008c*/ 	.word	0x00000000
        /*0090*/ 	.short	0x0002
        /*0092*/ 	.short	0x0010
        /*0094*/ 	.byte	0x00, 0xf5, 0x21, 0x00


	//----- nvinfo : EIATTR_KPARAM_INFO
	.align		4
.L_35:
        /*0098*/ 	.byte	0x04, 0x17
        /*009a*/ 	.short	(.L_37 - .L_36)
.L_36:
        /*009c*/ 	.word	0x00000000
        /*00a0*/ 	.short	0x0001
        /*00a2*/ 	.short	0x0008
        /*00a4*/ 	.byte	0x00, 0xf5, 0x21, 0x00


	//----- nvinfo : EIATTR_KPARAM_INFO
	.align		4
.L_37:
        /*00a8*/ 	.byte	0x04, 0x17
        /*00aa*/ 	.short	(.L_39 - .L_38)
.L_38:
        /*00ac*/ 	.word	0x00000000
        /*00b0*/ 	.short	0x0000
        /*00b2*/ 	.short	0x0000
        /*00b4*/ 	.byte	0x00, 0xf5, 0x21, 0x00


	//----- nvinfo : EIATTR_SPARSE_MMA_MASK
	.align		4
.L_39:
        /*00b8*/ 	.byte	0x03, 0x50
        /*00ba*/ 	.short	0x0000


	//----- nvinfo : EIATTR_MAXREG_COUNT
	.align		4
        /*00bc*/ 	.byte	0x03, 0x1b
        /*00be*/ 	.short	0x00ff


	//----- nvinfo : EIATTR_NUM_BARRIERS
	.align		4
        /*00c0*/ 	.byte	0x02, 0x4c
        /*00c2*/ 	.byte	0x01
	.zero		1


	//----- nvinfo : EIATTR_MERCURY_ISA_VERSION
	.align		4
        /*00c4*/ 	.byte	0x03, 0x5f
        /*00c6*/ 	.short	0x0101


	//----- nvinfo : EIATTR_COOP_GROUP_MASK_REGIDS
	.align		4
        /*00c8*/ 	.byte	0x04, 0x29
        /*00ca*/ 	.short	(.L_41 - .L_40)


	//   ....[0]....
.L_40:
        /*00cc*/ 	.word	0xffffffff


	//   ....[1]....
        /*00d0*/ 	.word	0xffffffff


	//   ....[2]....
        /*00d4*/ 	.word	0xffffffff


	//   ....[3]....
        /*00d8*/ 	.word	0xffffffff


	//   ....[4]....
        /*00dc*/ 	.word	0xffffffff


	//   ....[5]....
        /*00e0*/ 	.word	0xffffffff


	//   ....[6]....
        /*00e4*/ 	.word	0xffffffff


	//   ....[7]....
        /*00e8*/ 	.word	0xffffffff


	//   ....[8]....
        /*00ec*/ 	.word	0xffffffff


	//   ....[9]....
        /*00f0*/ 	.word	0xffffffff


	//   ....[10]....
        /*00f4*/ 	.word	0xffffffff


	//   ....[11]....
        /*00f8*/ 	.word	0xffffffff


	//   ....[12]....
        /*00fc*/ 	.word	0xffffffff


	//   ....[13]....
        /*0100*/ 	.word	0xffffffff


	//   ....[14]....
        /*0104*/ 	.word	0xffffffff


	//----- nvinfo : EIATTR_COOP_GROUP_INSTR_OFFSETS
	.align		4
.L_41:
        /*0108*/ 	.byte	0x04, 0x28
        /*010a*/ 	.short	(.L_43 - .L_42)


	//   ....[0]....
.L_42:
        /*010c*/ 	.word	0x00000bc0


	//   ....[1]....
        /*0110*/ 	.word	0x00000be0


	//   ....[2]....
        /*0114*/ 	.word	0x00000c00


	//   ....[3]....
        /*0118*/ 	.word	0x00000c20


	//   ....[4]....
        /*011c*/ 	.word	0x00000c50


	//   ....[5]....
        /*0120*/ 	.word	0x00000ec0


	//   ....[6]....
        /*0124*/ 	.word	0x00000ee0


	//   ....[7]....
        /*0128*/ 	.word	0x00000f00


	//   ....[8]....
        /*012c*/ 	.word	0x00000f20


	//   ....[9]....
        /*0130*/ 	.word	0x00000f40


	//   ....[10]....
        /*0134*/ 	.word	0x000013b0


	//   ....[11]....
        /*0138*/ 	.word	0x000013e0


	//   ....[12]....
        /*013c*/ 	.word	0x00001400


	//   ....[13]....
        /*0140*/ 	.word	0x00001420


	//   ....[14]....
        /*0144*/ 	.word	0x00001440


	//----- nvinfo : EIATTR_VRC_CTA_INIT_COUNT
	.align		4
.L_43:
        /*0148*/ 	.byte	0x02, 0x4a
	.zero		1
	.zero		1


	//----- nvinfo : EIATTR_EXIT_INSTR_OFFSETS
	.align		4
        /*014c*/ 	.byte	0x04, 0x1c
        /*014e*/ 	.short	(.L_45 - .L_44)


	//   ....[0]....
.L_44:
        /*0150*/ 	.word	0x000017d0


	//----- nvinfo : EIATTR_CRS_STACK_SIZE
	.align		4
.L_45:
        /*0154*/ 	.byte	0x04, 0x1e
        /*0156*/ 	.short	(.L_47 - .L_46)
.L_46:
        /*0158*/ 	.word	0x00000000


	//----- nvinfo : EIATTR_CBANK_PARAM_SIZE
	.align		4
.L_47:
        /*015c*/ 	.byte	0x03, 0x19
        /*015e*/ 	.short	0x0040


	//----- nvinfo : EIATTR_PARAM_CBANK
	.align		4
        /*0160*/ 	.byte	0x04, 0x0a
        /*0162*/ 	.short	(.L_49 - .L_48)
	.align		4
.L_48:
        /*0164*/ 	.word	index@(.nv.constant0.paged_decode_attention_64_fp32)
        /*0168*/ 	.short	0x0380
        /*016a*/ 	.short	0x0040


	//----- nvinfo : EIATTR_SW_WAR
	.align		4
.L_49:
        /*016c*/ 	.byte	0x04, 0x36
        /*016e*/ 	.short	(.L_51 - .L_50)
.L_50:
        /*0170*/ 	.word	0x00000008
.L_51:


//--------------------- .nv.info.paged_decode_attention_128_fp32 --------------------------
	.section	.nv.info.paged_decode_attention_128_fp32,"",@"SHT_CUDA_INFO"
	.sectionflags	@""
	.align	4


	//----- nvinfo : EIATTR_CUDA_API_VERSION
	.align		4
        /*0000*/ 	.byte	0x04, 0x37
        /*0002*/ 	.short	(.L_53 - .L_52)
.L_52:
        /*0004*/ 	.word	0x00000082


	//----- nvinfo : EIATTR_KPARAM_INFO
	.align		4
.L_53:
        /*0008*/ 	.byte	0x04, 0x17
        /*000a*/ 	.short	(.L_55 - .L_54)
.L_54:
        /*000c*/ 	.word	0x00000000
        /*0010*/ 	.short	0x000a
        /*0012*/ 	.short	0x003c
        /*0014*/ 	.byte	0x00, 0xf0, 0x11, 0x00


	//----- nvinfo : EIATTR_KPARAM_INFO
	.align		4
.L_55:
        /*0018*/ 	.byte	0x04, 0x17
        /*001a*/ 	.short	(.L_57 - .L_56)
.L_56:
        /*001c*/ 	.word	0x00000000
        /*0020*/ 	.short	0x0009
        /*0022*/ 	.short	0x0038
        /*0024*/ 	.byte	0x00, 0xf0, 0x11, 0x00


	//----- nvinfo : EIATTR_KPARAM_INFO
	.align		4
.L_57:
        /*0028*/ 	.byte	0x04, 0x17
        /*002a*/ 	.short	(.L_59 - .L_58)
.L_58:
        /*002c*/ 	.word	0x00000000
        /*0030*/ 	.short	0x0008
        /*0032*/ 	.short	0x0034
        /*0034*/ 	.byte	0x00, 0xf0, 0x11, 0x00


	//----- nvinfo : EIATTR_KPARAM_INFO
	.align		4
.L_59:
        /*0038*/ 	.byte	0x04, 0x17
        /*003a*/ 	.short	(.L_61 - .L_60)
.L_60:
        /*003c*/ 	.word	0x00000000
        /*0040*/ 	.short	0x0007
        /*0042*/ 	.short	0x0030
        /*0044*/ 	.byte	0x00, 0xf0, 0x11, 0x00


	//----- nvinfo : EIATTR_KPARAM_INFO
	.align		4
.L_61:
        /*0048*/ 	.byte	0x04, 0x17
        /*004a*/ 	.short	(.L_63 - .L_62)
.L_62:
        /*004c*/ 	.word	0x00000000
        /*0050*/ 	.short	0x0006
        /*0052*/ 	.short	0x002c
        /*0054*/ 	.byte	0x00, 0xf0, 0x11, 0x00


	//----- nvinfo : EIATTR_KPARAM_INFO
	.align		4
.L_63:
        /*0058*/ 	.byte	0x04, 0x17
        /*005a*/ 	.short	(.L_65 - .L_64)
.L_64:
        /*005c*/ 	.word	0x00000000
        /*0060*/ 	.short	0x0005
        /*0062*/ 	.short	0x0028
        /*0064*/ 	.byte	0x00, 0xf0, 0x11, 0x00


	//----- nvinfo : EIATTR_KPARAM_INFO
	.align		4
.L_65:
        /*0068*/ 	.byte	0x04, 0x17
        /*006a*/ 	.short	(.L_67 - .L_66)
.L_66:
        /*006c*/ 	.word	0x00000000
        /*0070*/ 	.short	0x0004
        /*0072*/ 	.short	0x0020
        /*0074*/ 	.byte	0x00, 0xf5, 0x21, 0x00


	//----- nvinfo : EIATTR_KPARAM_INFO
	.align		4
.L_67:
        /*0078*/ 	.byte	0x04, 0x17
        /*007a*/ 	.short	(.L_69 - .L_68)
.L_68:
        /*007c*/ 	.word	0x00000000
        /*0080*/ 	.short	0x0003
        /*0082*/ 	.short	0x0018
        /*0084*/ 	.byte	0x00, 0xf5, 0x21, 0x00


	//----- nvinfo : EIATTR_KPARAM_INFO
	.align		4
.L_69:
        /*0088*/ 	.byte	0x04, 0x17
        /*008a*/ 	.short	(.L_71 - .L_70)
.L_70:
        /*008c*/ 	.word	0x00000000
        /*0090*/ 	.short	0x0002
        /*0092*/ 	.short	0x0010
        /*0094*/ 	.byte	0x00, 0xf5, 0x21, 0x00


	//----- nvinfo : EIATTR_KPARAM_INFO
	.align		4
.L_71:
        /*0098*/ 	.byte	0x04, 0x17
        /*009a*/ 	.short	(.L_73 - .L_72)
.L_72:
        /*009c*/ 	.word	0x00000000
        /*00a0*/ 	.short	0x0001
        /*00a2*/ 	.short	0x0008
        /*00a4*/ 	.byte	0x00, 0xf5, 0x21, 0x00


	//----- nvinfo : EIATTR_KPARAM_INFO
	.align		4
.L_73:
        /*00a8*/ 	.byte	0x04, 0x17
        /*00aa*/ 	.short	(.L_75 - .L_74)
.L_74:
        /*00ac*/ 	.word	0x00000000
        /*00b0*/ 	.short	0x0000
        /*00b2*/ 	.short	0x0000
        /*00b4*/ 	.byte	0x00, 0xf5, 0x21, 0x00


	//----- nvinfo : EIATTR_SPARSE_MMA_MASK
	.align		4
.L_75:
        /*00b8*/ 	.byte	0x03, 0x50
        /*00ba*/ 	.short	0x0000


	//----- nvinfo : EIATTR_MAXREG_COUNT
	.align		4
        /*00bc*/ 	.byte	0x03, 0x1b
        /*00be*/ 	.short	0x00ff


	//----- nvinfo : EIATTR_NUM_BARRIERS
	.align		4
        /*00c0*/ 	.byte	0x02, 0x4c
        /*00c2*/ 	.byte	0x01
	.zero		1


	//----- nvinfo : EIATTR_MERCURY_ISA_VERSION
	.align		4
        /*00c4*/ 	.byte	0x03, 0x5f
        /*00c6*/ 	.short	0x0101


	//----- nvinfo : EIATTR_COOP_GROUP_MASK_REGIDS
	.align		4
        /*00c8*/ 	.byte	0x04, 0x29
        /*00ca*/ 	.short	(.L_77 - .L_76)


	//   ....[0]....
.L_76:
        /*00cc*/ 	.word	0xffffffff


	//   ....[1]....
        /*00d0*/ 	.word	0xffffffff


	//   ....[2]....
        /*00d4*/ 	.word	0xffffffff


	//   ....[3]....
        /*00d8*/ 	.word	0xffffffff


	//   ....[4]....
        /*00dc*/ 	.word	0xffffffff


	//   ....[5]....
        /*00e0*/ 	.word	0xffffffff


	//   ....[6]....
        /*00e4*/ 	.word	0xffffffff


	//   ....[7]....
        /*00e8*/ 	.word	0xffffffff


	//   ....[8]....
        /*00ec*/ 	.word	0xffffffff


	//   ....[9]....
        /*00f0*/ 	.word	0xffffffff


	//   ....[10]....
        /*00f4*/ 	.word	0xffffffff


	//   ....[11]....
        /*00f8*/ 	.word	0xffffffff


	//   ....[12]....
        /*00fc*/ 	.word	0xffffffff


	//   ....[13]....
        /*0100*/ 	.word	0xffffffff


	//   ....[14]....
        /*0104*/ 	.word	0xffffffff


	//----- nvinfo : EIATTR_COOP_GROUP_INSTR_OFFSETS
	.align		4
.L_77:
        /*0108*/ 	.byte	0x04, 0x28
        /*010a*/ 	.short	(.L_79 - .L_78)


	//   ....[0]....
.L_78:
        /*010c*/ 	.word	0x00000ba0


	//   ....[1]....
        /*0110*/ 	.word	0x00000bc0


	//   ....[2]....
        /*0114*/ 	.word	0x00000be0


	//   ....[3]....
        /*0118*/ 	.word	0x00000c00


	//   ....[4]....
        /*011c*/ 	.word	0x00000c30


	//   ....[5]....
        /*0120*/ 	.word	0x00000e80


	//   ....[6]....
        /*0124*/ 	.word	0x00000ea0


	//   ....[7]....
        /*0128*/ 	.word	0x00000ec0


	//   ....[8]....
        /*012c*/ 	.word	0x00000ee0


	//   ....[9]....
        /*0130*/ 	.word	0x00000f00


	//   ....[10]....
        /*0134*/ 	.word	0x00001390


	//   ....[11]....
        /*0138*/ 	.word	0x000013b0


	//   ....[12]....
        /*013c*/ 	.word	0x000013d0


	//   ....[13]....
        /*0140*/ 	.word	0x000013f0


	//   ....[14]....
        /*0144*/ 	.word	0x00001420


	//----- nvinfo : EIATTR_VRC_CTA_INIT_COUNT
	.align		4
.L_79:
        /*0148*/ 	.byte	0x02, 0x4a
	.zero		1
	.zero		1


	//----- nvinfo : EIATTR_EXIT_INSTR_OFFSETS
	.align		4
        /*014c*/ 	.byte	0x04, 0x1c
        /*014e*/ 	.short	(.L_81 - .L_80)


	//   ....[0]....
.L_80:
        /*0150*/ 	.word	0x000017c0


	//----- nvinfo : EIATTR_CRS_STACK_SIZE
	.align		4
.L_81:
        /*0154*/ 	.byte	0x04, 0x1e
        /*0156*/ 	.short	(.L_83 - .L_82)
.L_82:
        /*0158*/ 	.word	0x00000000


	//----- nvinfo : EIATTR_CBANK_PARAM_SIZE
	.align		4
.L_83:
        /*015c*/ 	.byte	0x03, 0x19
        /*015e*/ 	.short	0x0040


	//----- nvinfo : EIATTR_PARAM_CBANK
	.align		4
        /*0160*/ 	.byte	0x04, 0x0a
        /*0162*/ 	.short	(.L_85 - .L_84)
	.align		4
.L_84:
        /*0164*/ 	.word	index@(.nv.constant0.paged_decode_attention_128_fp32)
        /*0168*/ 	.short	0x0380
        /*016a*/ 	.short	0x0040


	//----- nvinfo : EIATTR_SW_WAR
	.align		4
.L_85:
        /*016c*/ 	.byte	0x04, 0x36
        /*016e*/ 	.short	(.L_87 - .L_86)
.L_86:
        /*0170*/ 	.word	0x00000008
.L_87:


//--------------------- .nv.callgraph             --------------------------
	.section	.nv.callgraph,"",@"SHT_CUDA_CALLGRAPH"
	.align	4
	.sectionentsize	8
	.align		4
        /*0000*/ 	.word	0x00000000
	.align		4
        /*0004*/ 	.word	0xffffffff
	.align		4
        /*0008*/ 	.word	0x00000000
	.align		4
        /*000c*/ 	.word	0xfffffffe
	.align		4
        /*0010*/ 	.word	0x00000000
	.align		4
        /*0014*/ 	.word	0xfffffffd
	.align		4
        /*0018*/ 	.word	0x00000000
	.align		4
        /*001c*/ 	.word	0xfffffffc


//--------------------- .text.paged_decode_attention_64_fp32 --------------------------
	.section	.text.paged_decode_attention_64_fp32,"ax",@progbits
	.align	128
        .global         paged_decode_attention_64_fp32
        .type           paged_decode_attention_64_fp32,@function
        .size           paged_decode_attention_64_fp32,(.L_x_38 - paged_decode_attention_64_fp32)
        .other          paged_decode_attention_64_fp32,@"STO_CUDA_ENTRY STV_DEFAULT"
paged_decode_attention_64_fp32:
.text.paged_decode_attention_64_fp32:
[----:B------:R-:W-:Y:S01]  /*0000*/  LDC R1, c[0x0][0x37c] ;  /* 0x0000df00ff017b82 */ /* 0x000fe20000000800 */
[----:B------:R-:W0:Y:S07]  /*0010*/  S2R R8, SR_CTAID.X ;  /* 0x0000000000087919 */ /* 0x000e2e0000002500 */
[----:B------:R-:W0:Y:S01]  /*0020*/  LDC.64 R2, c[0x0][0x380] ;  /* 0x0000e000ff027b82 */ /* 0x000e220000000a00 */
[----:B------:R-:W1:Y:S01]  /*0030*/  LDCU.64 UR12, c[0x0][0x358] ;  /* 0x00006b00ff0c77ac */ /* 0x000e620008000a00 */
[----:B------:R-:W2:Y:S01]  /*0040*/  S2R R6, SR_TID.X ;  /* 0x0000000000067919 */ /* 0x000ea20000002100 */
[----:B------:R-:W3:Y:S05]  /*0050*/  LDCU UR4, c[0x0][0x3ac] ;  /* 0x00007580ff0477ac */ /* 0x000eea0008000800 */
[----:B------:R-:W4:Y:S01]  /*0060*/  LDC R7, c[0x0][0x3a8] ;  /* 0x0000ea00ff077b82 */ /* 0x000f220000000800 */
[----:B0-----:R-:W-:-:S04]  /*0070*/  IMAD.WIDE R2, R8, 0x100, R2 ;  /* 0x0000010008027825 */ /* 0x001fc800078e0202 */
[----:B--2---:R-:W-:-:S05]  /*0080*/  IMAD.WIDE.U32 R2, R6, 0x4, R2 ;  /* 0x0000000406027825 */ /* 0x004fca00078e0002 */
[----:B-1----:R0:W2:Y:S01]  /*0090*/  LDG.E.CONSTANT R12, desc[UR12][R2.64] ;  /* 0x0000000c020c7981 */ /* 0x0020a2000c1e9900 */
[----:B---3--:R-:W-:Y:S01]  /*00a0*/  IMAD.U32 R0, RZ, RZ, UR4 ;  /* 0x00000004ff007e24 */ /* 0x008fe2000f8e00ff */
[----:B----4-:R-:W-:Y:S01]  /*00b0*/  IABS R4, R7 ;  /* 0x0000000700047213 */ /* 0x010fe20000000000 */
[----:B------:R-:W-:-:S03]  /*00c0*/  IMAD.MOV.U32 R20, RZ, RZ, RZ ;  /* 0x000000ffff147224 */ /* 0x000fc600078e00ff */
[----:B------:R-:W-:Y:S02]  /*00d0*/  IABS R14, R0 ;  /* 0x00000000000e7213 */ /* 0x000fe40000000000 */
[----:B------:R-:W1:Y:S08]  /*00e0*/  I2F.RP R0, R4 ;  /* 0x0000000400007306 */ /* 0x000e700000209400 */
[----:B------:R-:W3:Y:S08]  /*00f0*/  I2F.RP R5, R14 ;  /* 0x0000000e00057306 */ /* 0x000ef00000209400 */
[----:B-1----:R-:W-:Y:S08]  /*0100*/  MUFU.RCP R0, R0 ;  /* 0x0000000000007308 */ /* 0x002ff00000001000 */
[----:B---3--:R-:W1:Y:S02]  /*0110*/  MUFU.RCP R5, R5 ;  /* 0x0000000500057308 */ /* 0x008e640000001000 */
[----:B-1----:R-:W-:-:S06]  /*0120*/  VIADD R10, R5, 0xffffffe ;  /* 0x0ffffffe050a7836 */ /* 0x002fcc0000000000 */
[----:B------:R1:W0:Y:S02]  /*0130*/  F2I.FTZ.U32.TRUNC.NTZ R11, R10 ;  /* 0x0000000a000b7305 */ /* 0x000224000021f000 */
[----:B-1----:R-:W-:Y:S01]  /*0140*/  IMAD.MOV.U32 R10, RZ, RZ, RZ ;  /* 0x000000ffff0a7224 */ /* 0x002fe200078e00ff */
[----:B0-----:R-:W-:-:S05]  /*0150*/  IADD3 R3, PT, PT, RZ, -R11, RZ ;  /* 0x8000000bff037210 */ /* 0x001fca0007ffe0ff */
[----:B------:R-:W-:-:S04]  /*0160*/  IMAD R3, R3, R14, RZ ;  /* 0x0000000e03037224 */ /* 0x000fc800078e02ff */
[----:B------:R-:W-:Y:S02]  /*0170*/  IMAD.HI.U32 R11, R11, R3, R10 ;  /* 0x000000030b0b7227 */ /* 0x000fe400078e000a */
[----:B------:R-:W0:Y:S02]  /*0180*/  LDC.64 R2, c[0x0][0x3b8] ;  /* 0x0000ee00ff027b82 */ /* 0x000e240000000a00 */
[----:B------:R-:W-:Y:S01]  /*0190*/  VIADD R10, R0, 0xffffffe ;  /* 0x0ffffffe000a7836 */ /* 0x000fe20000000000 */
[----:B------:R-:W-:Y:S01]  /*01a0*/  IABS R0, R8 ;  /* 0x0000000800007213 */ /* 0x000fe20000000000 */
[----:B------:R-:W-:Y:S02]  /*01b0*/  IMAD.HI.U32 R9, R11, R4, RZ ;  /* 0x000000040b097227 */ /* 0x000fe400078e00ff */
[----:B------:R1:W3:Y:S03]  /*01c0*/  F2I.FTZ.U32.TRUNC.NTZ R11, R10 ;  /* 0x0000000a000b7305 */ /* 0x0002e6000021f000 */
[----:B------:R-:W-:-:S05]  /*01d0*/  IADD3 R5, PT, PT, -R9, RZ, RZ ;  /* 0x000000ff09057210 */ /* 0x000fca0007ffe1ff */
[----:B------:R-:W-:Y:S02]  /*01e0*/  IMAD R5, R14, R5, R4 ;  /* 0x000000050e057224 */ /* 0x000fe400078e0204 */
[----:B-1----:R-:W-:-:S03]  /*01f0*/  IMAD.MOV.U32 R10, RZ, RZ, RZ ;  /* 0x000000ffff0a7224 */ /* 0x002fc600078e00ff */
[----:B------:R-:W-:Y:S01]  /*0200*/  ISETP.GT.U32.AND P1, PT, R14, R5, PT ;  /* 0x000000050e00720c */ /* 0x000fe20003f24070 */
[----:B---3--:R-:W-:-:S12]  /*0210*/  IMAD.MOV R13, RZ, RZ, -R11 ;  /* 0x000000ffff0d7224 */ /* 0x008fd800078e0a0b */
[-C--:B------:R-:W-:Y:S02]  /*0220*/  @!P1 IADD3 R5, PT, PT, R5, -R14.reuse, RZ ;  /* 0x8000000e05059210 */ /* 0x080fe40007ffe0ff */
[----:B------:R-:W-:Y:S02]  /*0230*/  @!P1 IADD3 R9, PT, PT, R9, 0x1, RZ ;  /* 0x0000000109099810 */ /* 0x000fe40007ffe0ff */
[----:B------:R-:W-:Y:S02]  /*0240*/  ISETP.GE.U32.AND P0, PT, R5, R14, PT ;  /* 0x0000000e0500720c */ /* 0x000fe40003f06070 */
[----:B------:R-:W-:Y:S02]  /*0250*/  LOP3.LUT R5, R7, UR4, RZ, 0x3c, !PT ;  /* 0x0000000407057c12 */ /* 0x000fe4000f8e3cff */
[----:B------:R-:W-:Y:S02]  /*0260*/  ISETP.NE.AND P1, PT, RZ, UR4, PT ;  /* 0x00000004ff007c0c */ /* 0x000fe4000bf25270 */
[----:B------:R-:W-:Y:S01]  /*0270*/  ISETP.GE.AND P2, PT, R5, RZ, PT ;  /* 0x000000ff0500720c */ /* 0x000fe20003f46270 */
[----:B------:R-:W-:Y:S01]  /*0280*/  IMAD.MOV.U32 R5, RZ, RZ, R13 ;  /* 0x000000ffff057224 */ /* 0x000fe200078e000d */
[----:B0-----:R-:W-:-:S03]  /*0290*/  IABS R13, R2 ;  /* 0x00000002000d7213 */ /* 0x001fc60000000000 */
[----:B------:R-:W-:Y:S02]  /*02a0*/  IMAD R5, R5, R4, RZ ;  /* 0x0000000405057224 */ /* 0x000fe400078e02ff */
[----:B------:R-:W-:Y:S02]  /*02b0*/  @P0 IADD3 R9, PT, PT, R9, 0x1, RZ ;  /* 0x0000000109090810 */ /* 0x000fe40007ffe0ff */
[----:B------:R-:W-:Y:S01]  /*02c0*/  IMAD.HI.U32 R10, R11, R5, R10 ;  /* 0x000000050b0a7227 */ /* 0x000fe200078e000a */
[----:B------:R-:W-:Y:S02]  /*02d0*/  MOV R5, R0 ;  /* 0x0000000000057202 */ /* 0x000fe40000000f00 */
[----:B------:R-:W-:Y:S01]  /*02e0*/  MOV R0, R13 ;  /* 0x0000000d00007202 */ /* 0x000fe20000000f00 */
[----:B------:R-:W-:Y:S01]  /*02f0*/  @!P2 IMAD.MOV R9, RZ, RZ, -R9 ;  /* 0x000000ffff09a224 */ /* 0x000fe200078e0a09 */
[----:B------:R-:W-:Y:S01]  /*0300*/  @!P1 LOP3.LUT R9, RZ, UR4, RZ, 0x33, !PT ;  /* 0x00000004ff099c12 */ /* 0x000fe2000f8e33ff */
[----:B------:R-:W-:Y:S01]  /*0310*/  IMAD.HI.U32 R16, R10, R5, RZ ;  /* 0x000000050a107227 */ /* 0x000fe200078e00ff */
[----:B------:R-:W0:Y:S02]  /*0320*/  I2F.RP R18, R0 ;  /* 0x0000000000127306 */ /* 0x000e240000209400 */
[----:B------:R-:W-:Y:S01]  /*0330*/  IABS R13, R9 ;  /* 0x00000009000d7213 */ /* 0x000fe20000000000 */
[----:B------:R-:W-:-:S04]  /*0340*/  IMAD.MOV R10, RZ, RZ, -R16 ;  /* 0x000000ffff0a7224 */ /* 0x000fc800078e0a10 */
[C---:B------:R-:W-:Y:S01]  /*0350*/  IMAD R5, R4.reuse, R10, R5 ;  /* 0x0000000a04057224 */ /* 0x040fe200078e0205 */
[----:B------:R-:W1:Y:S01]  /*0360*/  I2F.RP R17, R13 ;  /* 0x0000000d00117306 */ /* 0x000e620000209400 */
[----:B------:R-:W3:Y:S03]  /*0370*/  LDC.64 R10, c[0x0][0x3b0] ;  /* 0x0000ec00ff0a7b82 */ /* 0x000ee60000000a00 */
[----:B------:R-:W-:-:S04]  /*0380*/  ISETP.GT.U32.AND P1, PT, R4, R5, PT ;  /* 0x000000050400720c */ /* 0x000fc80003f24070 */
[----:B0-----:R-:W0:Y:S08]  /*0390*/  MUFU.RCP R18, R18 ;  /* 0x0000001200127308 */ /* 0x001e300000001000 */
[----:B-1----:R-:W1:Y:S01]  /*03a0*/  MUFU.RCP R17, R17 ;  /* 0x0000001100117308 */ /* 0x002e620000001000 */
[----:B------:R-:W-:Y:S02]  /*03b0*/  @!P1 IADD3 R5, PT, PT, R5, -R4, RZ ;  /* 0x8000000405059210 */ /* 0x000fe40007ffe0ff */
[----:B------:R-:W-:-:S02]  /*03c0*/  @!P1 IADD3 R16, PT, PT, R16, 0x1, RZ ;  /* 0x0000000110109810 */ /* 0x000fc40007ffe0ff */
[----:B------:R-:W-:Y:S02]  /*03d0*/  ISETP.GE.U32.AND P0, PT, R5, R4, PT ;  /* 0x000000040500720c */ /* 0x000fe40003f06070 */
[----:B------:R-:W-:Y:S01]  /*03e0*/  LOP3.LUT R4, R8, R7, RZ, 0x3c, !PT ;  /* 0x0000000708047212 */ /* 0x000fe200078e3cff */
[----:B0-----:R-:W-:Y:S01]  /*03f0*/  VIADD R14, R18, 0xffffffe ;  /* 0x0ffffffe120e7836 */ /* 0x001fe20000000000 */
[----:B------:R-:W-:Y:S02]  /*0400*/  ISETP.NE.AND P1, PT, R7, RZ, PT ;  /* 0x000000ff0700720c */ /* 0x000fe40003f25270 */
[----:B------:R-:W-:Y:S01]  /*0410*/  ISETP.GE.AND P2, PT, R4, RZ, PT ;  /* 0x000000ff0400720c */ /* 0x000fe20003f46270 */
[----:B------:R0:W4:Y:S01]  /*0420*/  F2I.FTZ.U32.TRUNC.NTZ R15, R14 ;  /* 0x0000000e000f7305 */ /* 0x000122000021f000 */
[----:B-1----:R-:W-:-:S05]  /*0430*/  VIADD R4, R17, 0xffffffe ;  /* 0x0ffffffe11047836 */ /* 0x002fca0000000000 */
[----:B------:R-:W-:Y:S02]  /*0440*/  @P0 IADD3 R16, PT, PT, R16, 0x1, RZ ;  /* 0x0000000110100810 */ /* 0x000fe40007ffe0ff */
[----:B---3--:R-:W-:Y:S01]  /*0450*/  IADD3 R17, PT, PT, R10, -0x1, R2 ;  /* 0xffffffff0a117810 */ /* 0x008fe20007ffe002 */
[----:B------:R-:W1:Y:S01]  /*0460*/  F2I.FTZ.U32.TRUNC.NTZ R5, R4 ;  /* 0x0000000400057305 */ /* 0x000e62000021f000 */
[----:B0-----:R-:W-:Y:S02]  /*0470*/  IMAD.MOV.U32 R14, RZ, RZ, RZ ;  /* 0x000000ffff0e7224 */ /* 0x001fe400078e00ff */
[----:B------:R-:W-:Y:S02]  /*0480*/  IABS R18, R17 ;  /* 0x0000001100127213 */ /* 0x000fe40000000000 */
[----:B------:R-:W-:Y:S01]  /*0490*/  @!P2 IADD3 R16, PT, PT, -R16, RZ, RZ ;  /* 0x000000ff1010a210 */ /* 0x000fe20007ffe1ff */
[----:B----4-:R-:W-:Y:S01]  /*04a0*/  IMAD.MOV R19, RZ, RZ, -R15 ;  /* 0x000000ffff137224 */ /* 0x010fe200078e0a0f */
[----:B------:R-:W-:-:S02]  /*04b0*/  @!P1 LOP3.LUT R16, RZ, R7, RZ, 0x33, !PT ;  /* 0x00000007ff109212 */ /* 0x000fc400078e33ff */
[----:B------:R-:W-:Y:S01]  /*04c0*/  LOP3.LUT R17, R17, R2, RZ, 0x3c, !PT ;  /* 0x0000000211117212 */ /* 0x000fe200078e3cff */
[----:B------:R-:W-:Y:S02]  /*04d0*/  IMAD R19, R19, R0, RZ ;  /* 0x0000000013137224 */ /* 0x000fe400078e02ff */
[----:B------:R-:W-:Y:S01]  /*04e0*/  IMAD.MOV R10, RZ, RZ, -R16 ;  /* 0x000000ffff0a7224 */ /* 0x000fe200078e0a10 */
[----:B------:R-:W-:Y:S01]  /*04f0*/  ISETP.GE.AND P2, PT, R17, RZ, PT ;  /* 0x000000ff1100720c */ /* 0x000fe20003f46270 */
[----:B------:R-:W-:Y:S01]  /*0500*/  IMAD.HI.U32 R14, R15, R19, R14 ;  /* 0x000000130f0e7227 */ /* 0x000fe200078e000e */
[----:B-1----:R-:W-:Y:S02]  /*0510*/  IADD3 R4, PT, PT, RZ, -R5, RZ ;  /* 0x80000005ff047210 */ /* 0x002fe40007ffe0ff */
[----:B------:R-:W-:Y:S01]  /*0520*/  MOV R19, R18 ;  /* 0x0000001200137202 */ /* 0x000fe20000000f00 */
[----:B------:R-:W-:Y:S01]  /*0530*/  IMAD R10, R7, R10, R8 ;  /* 0x0000000a070a7224 */ /* 0x000fe200078e0208 */
[----:B------:R-:W-:Y:S01]  /*0540*/  IABS R18, R9 ;  /* 0x0000000900127213 */ /* 0x000fe20000000000 */
[----:B------:R-:W-:-:S02]  /*0550*/  IMAD R15, R4, R13, RZ ;  /* 0x0000000d040f7224 */ /* 0x000fc400078e02ff */
[----:B------:R-:W-:Y:S01]  /*0560*/  IMAD.HI.U32 R7, R14, R19, RZ ;  /* 0x000000130e077227 */ /* 0x000fe200078e00ff */
[----:B------:R-:W-:Y:S02]  /*0570*/  IABS R14, R10 ;  /* 0x0000000a000e7213 */ /* 0x000fe40000000000 */
[----:B------:R-:W-:Y:S01]  /*0580*/  LOP3.LUT R10, R10, R9, RZ, 0x3c, !PT ;  /* 0x000000090a0a7212 */ /* 0x000fe200078e3cff */
[----:B------:R-:W-:Y:S02]  /*0590*/  IMAD.MOV.U32 R4, RZ, RZ, RZ ;  /* 0x000000ffff047224 */ /* 0x000fe400078e00ff */
[----:B------:R-:W-:Y:S02]  /*05a0*/  IMAD.MOV R18, RZ, RZ, -R18 ;  /* 0x000000ffff127224 */ /* 0x000fe400078e0a12 */
[----:B------:R-:W-:Y:S01]  /*05b0*/  IMAD.HI.U32 R4, R5, R15, R4 ;  /* 0x0000000f05047227 */ /* 0x000fe200078e0004 */
[----:B------:R-:W-:Y:S02]  /*05c0*/  IADD3 R5, PT, PT, -R7, RZ, RZ ;  /* 0x000000ff07057210 */ /* 0x000fe40007ffe1ff */
[----:B------:R-:W-:Y:S01]  /*05d0*/  MOV R15, R14 ;  /* 0x0000000e000f7202 */ /* 0x000fe20000000f00 */
[----:B------:R-:W-:-:S02]  /*05e0*/  IMAD.MOV.U32 R14, RZ, RZ, R18 ;  /* 0x000000ffff0e7224 */ /* 0x000fc400078e0012 */
[----:B------:R-:W-:Y:S02]  /*05f0*/  IMAD R5, R0, R5, R19 ;  /* 0x0000000500057224 */ /* 0x000fe400078e0213 */
[----:B------:R-:W-:-:S03]  /*0600*/  IMAD.HI.U32 R4, R4, R15, RZ ;  /* 0x0000000f04047227 */ /* 0x000fc600078e00ff */
[----:B------:R-:W-:Y:S01]  /*0610*/  ISETP.GT.U32.AND P3, PT, R0, R5, PT ;  /* 0x000000050000720c */ /* 0x000fe20003f64070 */
[----:B------:R-:W-:Y:S02]  /*0620*/  IMAD R14, R4, R14, R15 ;  /* 0x0000000e040e7224 */ /* 0x000fe400078e020f */
[----:B------:R-:W-:-:S03]  /*0630*/  IMAD R11, R16, R11, RZ ;  /* 0x0000000b100b7224 */ /* 0x000fc600078e02ff */
[----:B------:R-:W-:-:S07]  /*0640*/  ISETP.GT.U32.AND P0, PT, R13, R14, PT ;  /* 0x0000000e0d00720c */ /* 0x000fce0003f04070 */
[-C--:B------:R-:W-:Y:S02]  /*0650*/  @!P3 IADD3 R5, PT, PT, R5, -R0.reuse, RZ ;  /* 0x800000000505b210 */ /* 0x080fe40007ffe0ff */
[----:B------:R-:W-:Y:S02]  /*0660*/  @!P3 IADD3 R7, PT, PT, R7, 0x1, RZ ;  /* 0x000000010707b810 */ /* 0x000fe40007ffe0ff */
[----:B------:R-:W-:Y:S02]  /*0670*/  ISETP.GE.U32.AND P4, PT, R5, R0, PT ;  /* 0x000000000500720c */ /* 0x000fe40003f86070 */
[----:B------:R-:W-:Y:S01]  /*0680*/  @!P0 IMAD.IADD R14, R14, 0x1, -R13 ;  /* 0x000000010e0e8824 */ /* 0x000fe200078e0a0d */
[----:B------:R-:W-:Y:S02]  /*0690*/  ISETP.NE.AND P3, PT, R2, RZ, PT ;  /* 0x000000ff0200720c */ /* 0x000fe40003f65270 */
[----:B------:R-:W-:Y:S02]  /*06a0*/  @!P0 IADD3 R4, PT, PT, R4, 0x1, RZ ;  /* 0x0000000104048810 */ /* 0x000fe40007ffe0ff */
[----:B------:R-:W-:-:S02]  /*06b0*/  ISETP.GE.U32.AND P1, PT, R14, R13, PT ;  /* 0x0000000d0e00720c */ /* 0x000fc40003f26070 */
[----:B------:R-:W-:-:S04]  /*06c0*/  ISETP.NE.AND P0, PT, R9, RZ, PT ;  /* 0x000000ff0900720c */ /* 0x000fc80003f05270 */
[----:B------:R-:W-:Y:S01]  /*06d0*/  @P4 VIADD R7, R7, 0x1 ;  /* 0x0000000107074836 */ /* 0x000fe20000000000 */
[----:B------:R-:W-:-:S03]  /*06e0*/  ISETP.GE.AND P4, PT, R10, RZ, PT ;  /* 0x000000ff0a00720c */ /* 0x000fc60003f86270 */
[----:B------:R-:W-:-:S03]  /*06f0*/  IMAD.MOV.U32 R0, RZ, RZ, R7 ;  /* 0x000000ffff007224 */ /* 0x000fc600078e0007 */
[----:B------:R-:W-:Y:S01]  /*0700*/  @P1 IADD3 R4, PT, PT, R4, 0x1, RZ ;  /* 0x0000000104041810 */ /* 0x000fe20007ffe0ff */
[----:B------:R-:W-:Y:S01]  /*0710*/  @!P2 IMAD.MOV R0, RZ, RZ, -R0 ;  /* 0x000000ffff00a224 */ /* 0x000fe200078e0a00 */
[----:B------:R-:W-:Y:S02]  /*0720*/  @!P3 LOP3.LUT R0, RZ, R2, RZ, 0x33, !PT ;  /* 0x00000002ff00b212 */ /* 0x000fe400078e33ff */
[----:B------:R-:W-:Y:S02]  /*0730*/  MOV R10, R4 ;  /* 0x00000004000a7202 */ /* 0x000fe40000000f00 */
[----:B------:R-:W-:-:S03]  /*0740*/  ISETP.GE.AND P1, PT, R0, 0x1, PT ;  /* 0x000000010000780c */ /* 0x000fc60003f26270 */
[----:B------:R-:W-:Y:S01]  /*0750*/  @!P4 IMAD.MOV R10, RZ, RZ, -R10 ;  /* 0x000000ffff0ac224 */ /* 0x000fe200078e0a0a */
[----:B------:R-:W-:Y:S01]  /*0760*/  @!P0 LOP3.LUT R10, RZ, R9, RZ, 0x33, !PT ;  /* 0x00000009ff0a8212 */ /* 0x000fe200078e33ff */
[----:B------:R-:W-:Y:S02]  /*0770*/  HFMA2 R9, -RZ, RZ, 0, 0 ;  /* 0x00000000ff097431 */ /* 0x000fe400000001ff */
[----:B--2---:R-:W-:-:S06]  /*0780*/  FMUL R12, R12, R3 ;  /* 0x000000030c0c7220 */ /* 0x004fcc0000400000 */
[----:B------:R-:W-:Y:S05]  /*0790*/  @!P1 BRA `(.L_x_0) ;  /* 0x0000000c00b49947 */ /* 0x000fea0003800000 */
[----:B------:R-:W0:Y:S01]  /*07a0*/  S2UR UR5, SR_CgaCtaId ;  /* 0x00000000000579c3 */ /* 0x000e220000008800 */
[----:B------:R-:W-:Y:S01]  /*07b0*/  IMAD.WIDE R2, R2, UR4, RZ ;  /* 0x0000000402027c25 */ /* 0x000fe2000f8e02ff */
[----:B------:R-:W-:Y:S01]  /*07c0*/  SHF.R.U32.HI R17, RZ, 0x3, R6 ;  /* 0x00000003ff117819 */ /* 0x000fe20000011606 */
[----:B------:R-:W-:Y:S01]  /*07d0*/  USHF.L.U32 UR10, UR4, 0x6, URZ ;  /* 0x00000006040a7899 */ /* 0x000fe200080006ff */
[----:B------:R-:W-:Y:S01]  /*07e0*/  MOV R20, RZ ;  /* 0x000000ff00147202 */ /* 0x000fe20000000f00 */
[----:B------:R-:W-:Y:S01]  /*07f0*/  IMAD.MOV.U32 R6, RZ, RZ, -0xeb60d36 ;  /* 0xf149f2caff067424 */ /* 0x000fe200078e00ff */
[----:B------:R-:W-:Y:S01]  /*0800*/  UMOV UR4, 0x400 ;  /* 0x0000040000047882 */ /* 0x000fe20000000000 */
[C---:B------:R-:W-:Y:S01]  /*0810*/  SHF.L.U64.HI R15, R2.reuse, 0x6, R3 ;  /* 0x00000006020f7819 */ /* 0x040fe20000010203 */
[----:B------:R-:W-:Y:S01]  /*0820*/  IMAD.MOV.U32 R9, RZ, RZ, RZ ;  /* 0x000000ffff097224 */ /* 0x000fe200078e00ff */
[----:B------:R-:W-:Y:S01]  /*0830*/  SHF.L.U32 R16, R2, 0x6, RZ ;  /* 0x0000000602107819 */ /* 0x000fe200000006ff */
[----:B------:R-:W1:Y:S01]  /*0840*/  LDCU UR11, c[0x0][0x3b0] ;  /* 0x00007600ff0b77ac */ /* 0x000e620008000800 */
[----:B------:R-:W-:Y:S01]  /*0850*/  LOP3.LUT R17, R17, 0x7c, RZ, 0xc0, !PT ;  /* 0x0000007c11117812 */ /* 0x000fe200078ec0ff */
[----:B------:R-:W-:-:S02]  /*0860*/  USHF.R.S32.HI UR14, URZ, 0x1f, UR10 ;  /* 0x0000001fff0e7899 */ /* 0x000fc4000801140a */
[----:B0-----:R-:W-:-:S03]  /*0870*/  ULEA UR5, UR5, UR4, 0x18 ;  /* 0x0000000405057291 */ /* 0x001fc6000f8ec0ff */
[----:B------:R-:W-:-:S09]  /*0880*/  UMOV UR4, URZ ;  /* 0x000000ff00047c82 */ /* 0x000fd20008000000 */
.L_x_4:
[----:B------:R-:W0:Y:S01]  /*0890*/  LDCU UR8, c[0x0][0x3b8] ;  /* 0x00007700ff0877ac */ /* 0x000e220008000800 */
[----:B------:R-:W0:Y:S01]  /*08a0*/  LDCU UR7, c[0x0][0x3b0] ;  /* 0x00007600ff0777ac */ /* 0x000e220008000800 */
[----:B------:R-:W-:-:S04]  /*08b0*/  UIADD3 UR6, UPT, UPT, -UR4, URZ, URZ ;  /* 0x000000ff04067290 */ /* 0x000fc8000fffe1ff */
[----:B0-----:R-:W-:-:S04]  /*08c0*/  UIMAD UR6, UR8, UR6, UR7 ;  /* 0x00000006080672a4 */ /* 0x001fc8000f8e0207 */
[----:B------:R-:W-:-:S04]  /*08d0*/  UISETP.LT.AND UP0, UPT, UR6, UR8, UPT ;  /* 0x000000080600728c */ /* 0x000fc8000bf01270 */
[----:B------:R-:W-:-:S04]  /*08e0*/  USEL UR6, UR6, UR8, UP0 ;  /* 0x0000000806067287 */ /* 0x000fc80008000000 */
[----:B------:R-:W-:-:S09]  /*08f0*/  UISETP.GE.AND UP0, UPT, UR6, 0x1, UPT ;  /* 0x000000010600788c */ /* 0x000fd2000bf06270 */
[----:B------:R-:W-:Y:S05]  /*0900*/  BRA.U !UP0, `(.L_x_1) ;  /* 0x0000000d08447547 */ /* 0x000fea000b800000 */
[----:B------:R-:W0:Y:S01]  /*0910*/  LDC.64 R2, c[0x0][0x398] ;  /* 0x0000e600ff027b82 */ /* 0x000e220000000a00 */
[----:B------:R-:W-:Y:S02]  /*0920*/  SHF.R.S32.HI R5, RZ, 0x1f, R11 ;  /* 0x0000001fff057819 */ /* 0x000fe4000001140b */
[----:B------:R-:W-:-:S04]  /*0930*/  IADD3 R4, P0, PT, R11, UR4, RZ ;  /* 0x000000040b047c10 */ /* 0x000fc8000ff1e0ff */
[----:B------:R-:W-:Y:S02]  /*0940*/  IADD3.X R5, PT, PT, RZ, R5, RZ, P0, !PT ;  /* 0x00000005ff057210 */ /* 0x000fe400007fe4ff */
[----:B0-----:R-:W-:-:S04]  /*0950*/  LEA R18, P0, R4, R2, 0x2 ;  /* 0x0000000204127211 */ /* 0x001fc800078010ff */
[----:B------:R-:W-:-:S06]  /*0960*/  LEA.HI.X R19, R4, R3, R5, 0x2, P0 ;  /* 0x0000000304137211 */ /* 0x000fcc00000f1405 */
[----:B------:R-:W2:Y:S01]  /*0970*/  LDG.E.CONSTANT R19, desc[UR12][R18.64] ;  /* 0x0000000c12137981 */ /* 0x000ea2000c1e9900 */
[----:B-1----:R-:W-:Y:S01]  /*0980*/  UISETP.LT.AND UP0, UPT, UR11, UR8, UPT ;  /* 0x000000080b00728c */ /* 0x002fe2000bf01270 */
[----:B------:R-:W-:Y:S01]  /*0990*/  IMAD.MOV.U32 R5, RZ, RZ, RZ ;  /* 0x000000ffff057224 */ /* 0x000fe200078e00ff */
[----:B------:R-:W-:Y:S01]  /*09a0*/  UMOV UR6, URZ ;  /* 0x000000ff00067c82 */ /* 0x000fe20008000000 */
[----:B------:R-:W0:Y:S01]  /*09b0*/  S2R R4, SR_TID.X ;  /* 0x0000000000047919 */ /* 0x000e220000002100 */
[----:B------:R-:W-:Y:S01]  /*09c0*/  USEL UR8, UR11, UR8, UP0 ;  /* 0x000000080b087287 */ /* 0x000fe20008000000 */
[----:B------:R-:W-:-:S03]  /*09d0*/  UMOV UR7, URZ ;  /* 0x000000ff00077c82 */ /* 0x000fc60008000000 */
[----:B------:R-:W-:Y:S01]  /*09e0*/  UISETP.NE.AND UP0, UPT, UR8, 0x1, UPT ;  /* 0x000000010800788c */ /* 0x000fe2000bf05270 */
[----:B0-----:R-:W-:Y:S01]  /*09f0*/  IMAD.WIDE R2, R10, 0x40, R4 ;  /* 0x000000400a027825 */ /* 0x001fe200078e0204 */
[----:B--2---:R-:W-:-:S03]  /*0a00*/  SHF.R.S32.HI R7, RZ, 0x1f, R19 ;  /* 0x0000001fff077819 */ /* 0x004fc60000011413 */
[----:B------:R-:W-:Y:S02]  /*0a10*/  IMAD R13, R15, R19, RZ ;  /* 0x000000130f0d7224 */ /* 0x000fe400078e02ff */
[----:B------:R-:W-:-:S04]  /*0a20*/  IMAD.WIDE.U32 R2, R19, R16, R2 ;  /* 0x0000001013027225 */ /* 0x000fc800078e0002 */
[----:B------:R-:W-:-:S05]  /*0a30*/  IMAD R7, R7, R16, R13 ;  /* 0x0000001007077224 */ /* 0x000fca00078e020d */
[----:B------:R-:W-:Y:S01]  /*0a40*/  IADD3 R19, PT, PT, R3, R7, RZ ;  /* 0x0000000703137210 */ /* 0x000fe20007ffe0ff */
[----:B------:R-:W-:Y:S06]  /*0a50*/  BRA.U !UP0, `(.L_x_2) ;  /* 0x0000000508e47547 */ /* 0x000fec000b800000 */
[----:B------:R-:W0:Y:S01]  /*0a60*/  LDCU.64 UR18, c[0x0][0x390] ;  /* 0x00007200ff1277ac */ /* 0x000e220008000a00 */
[C---:B------:R-:W-:Y:S01]  /*0a70*/  IMAD.SHL.U32 R14, R2.reuse, 0x4, RZ ;  /* 0x00000004020e7824 */ /* 0x040fe200078e00ff */
[----:B------:R-:W-:Y:S01]  /*0a80*/  SHF.L.U64.HI R13, R2, 0x2, R19 ;  /* 0x00000002020d7819 */ /* 0x000fe20000010213 */
[----:B------:R-:W1:Y:S01]  /*0a90*/  LDCU.64 UR20, c[0x0][0x388] ;  /* 0x00007100ff1477ac */ /* 0x000e620008000a00 */
[----:B------:R-:W-:Y:S01]  /*0aa0*/  LOP3.LUT R4, R4, 0x1f, RZ, 0xc0, !PT ;  /* 0x0000001f04047812 */ /* 0x000fe200078ec0ff */
[----:B------:R-:W-:-:S03]  /*0ab0*/  ULOP3.LUT UR6, UR8, 0xfffffffe, URZ, 0xc0, !UPT ;  /* 0xfffffffe08067892 */ /* 0x000fc6000f8ec0ff */
[----:B------:R-:W-:Y:S01]  /*0ac0*/  ISETP.NE.AND P0, PT, R4, RZ, PT ;  /* 0x000000ff0400720c */ /* 0x000fe20003f05270 */
[----:B------:R-:W-:Y:S02]  /*0ad0*/  USHF.L.U64.HI UR17, UR10, 0x2, UR14 ;  /* 0x000000020a117899 */ /* 0x000fe4000801020e */
[----:B------:R-:W-:Y:S02]  /*0ae0*/  USHF.L.U64.HI UR16, UR10, 0x3, UR14 ;  /* 0x000000030a107899 */ /* 0x000fe4000801020e */
[----:B------:R-:W-:Y:S02]  /*0af0*/  USHF.L.U32 UR15, UR10, 0x3, URZ ;  /* 0x000000030a0f7899 */ /* 0x000fe400080006ff */
[----:B------:R-:W-:Y:S01]  /*0b00*/  UIADD3 UR6, UPT, UPT, -UR6, URZ, URZ ;  /* 0x000000ff06067290 */ /* 0x000fe2000fffe1ff */
[C---:B0-----:R-:W-:Y:S02]  /*0b10*/  IADD3 R18, P1, PT, R14.reuse, UR18, RZ ;  /* 0x000000120e127c10 */ /* 0x041fe4000ff3e0ff */
[----:B-1----:R-:W-:-:S02]  /*0b20*/  IADD3 R14, P2, PT, R14, UR20, RZ ;  /* 0x000000140e0e7c10 */ /* 0x002fc4000ff5e0ff */
[C---:B------:R-:W-:Y:S02]  /*0b30*/  IADD3.X R21, PT, PT, R13.reuse, UR19, RZ, P1, !PT ;  /* 0x000000130d157c10 */ /* 0x040fe40008ffe4ff */
[----:B------:R-:W-:-:S09]  /*0b40*/  IADD3.X R13, PT, PT, R13, UR21, RZ, P2, !PT ;  /* 0x000000150d0d7c10 */ /* 0x000fd200097fe4ff */
.L_x_3:
[----:B------:R-:W-:Y:S01]  /*0b50*/  IMAD.MOV.U32 R5, RZ, RZ, R13 ;  /* 0x000000ffff057224 */ /* 0x000fe200078e000d */
[----:B------:R-:W-:-:S05]  /*0b60*/  MOV R4, R14 ;  /* 0x0000000e00047202 */ /* 0x000fca0000000f00 */
[----:B------:R-:W2:Y:S01]  /*0b70*/  LDG.E.CONSTANT R5, desc[UR12][R4.64] ;  /* 0x0000000c04057981 */ /* 0x000ea2000c1e9900 */
[----:B------:R-:W0:Y:S01]  /*0b80*/  S2UR UR9, SR_CgaCtaId ;  /* 0x00000000000979c3 */ /* 0x000e220000008800 */
[----:B------:R-:W-:Y:S02]  /*0b90*/  UMOV UR7, 0x400 ;  /* 0x0000040000077882 */ /* 0x000fe40000000000 */
[----:B0-----:R-:W-:Y:S01]  /*0ba0*/  ULEA UR7, UR9, UR7, 0x18 ;  /* 0x0000000709077291 */ /* 0x001fe2000f8ec0ff */
[----:B--2---:R-:W-:-:S05]  /*0bb0*/  FMUL R7, R12, R5 ;  /* 0x000000050c077220 */ /* 0x004fca0000400000 */
[----:B------:R-:W0:Y:S02]  /*0bc0*/  SHFL.DOWN PT, R22, R7, 0x10, 0x1f ;  /* 0x0a001f0007167f89 */ /* 0x000e2400000e0000 */
[----:B0-----:R-:W-:-:S05]  /*0bd0*/  FADD R22, R7, R22 ;  /* 0x0000001607167221 */ /* 0x001fca0000000000 */
[----:B------:R-:W0:Y:S02]  /*0be0*/  SHFL.DOWN PT, R23, R22, 0x8, 0x1f ;  /* 0x09001f0016177f89 */ /* 0x000e2400000e0000 */
[----:B0-----:R-:W-:-:S05]  /*0bf0*/  FADD R23, R22, R23 ;  /* 0x0000001716177221 */ /* 0x001fca0000000000 */
[----:B------:R-:W0:Y:S02]  /*0c00*/  SHFL.DOWN PT, R24, R23, 0x4, 0x1f ;  /* 0x08801f0017187f89 */ /* 0x000e2400000e0000 */
[----:B0-----:R-:W-:-:S05]  /*0c10*/  FADD R24, R23, R24 ;  /* 0x0000001817187221 */ /* 0x001fca0000000000 */
[----:B------:R-:W0:Y:S02]  /*0c20*/  SHFL.DOWN PT, R25, R24, 0x2, 0x1f ;  /* 0x08401f0018197f89 */ /* 0x000e2400000e0000 */
[----:B0-----:R-:W-:Y:S01]  /*0c30*/  FADD R25, R24, R25 ;  /* 0x0000001918197221 */ /* 0x001fe20000000000 */
[----:B------:R-:W-:-:S04]  /*0c40*/  HFMA2 R24, -RZ, RZ, 0.96630859375, -0.0022525787353515625 ;  /* 0x3bbb989dff187431 */ /* 0x000fc800000001ff */
[----:B------:R-:W0:Y:S02]  /*0c50*/  SHFL.DOWN PT, R4, R25, 0x1, 0x1f ;  /* 0x08201f0019047f89 */ /* 0x000e2400000e0000 */
[----:B0-----:R-:W-:Y:S01]  /*0c60*/  FADD R26, R25, R4 ;  /* 0x00000004191a7221 */ /* 0x001fe20000000000 */
[----:B------:R-:W-:-:S04]  /*0c70*/  IMAD.MOV.U32 R25, RZ, RZ, 0x437c0000 ;  /* 0x437c0000ff197424 */ /* 0x000fc800078e00ff */
[----:B------:R-:W-:Y:S01]  /*0c80*/  @!P0 STS [R17+UR5], R26 ;  /* 0x0000001a11008988 */ /* 0x000fe20008000805 */
[----:B------:R-:W-:Y:S06]  /*0c90*/  BAR.SYNC.DEFER_BLOCKING 0x0 ;  /* 0x0000000000007b1d */ /* 0x000fec0000010000 */
[----:B------:R-:W0:Y:S02]  /*0ca0*/  LDS.64 R4, [UR7] ;  /* 0x00000007ff047984 */ /* 0x000e240008000a00 */
[----:B0-----:R-:W-:-:S05]  /*0cb0*/  FADD R5, R4, R5 ;  /* 0x0000000504057221 */ /* 0x001fca0000000000 */
[----:B------:R-:W-:-:S05]  /*0cc0*/  FMNMX R23, R5, R6, !PT ;  /* 0x0000000605177209 */ /* 0x000fca0007800000 */
[----:B------:R-:W-:Y:S01]  /*0cd0*/  FADD R7, -R23, R6 ;  /* 0x0000000617077221 */ /* 0x000fe20000000100 */
[----:B------:R-:W-:-:S03]  /*0ce0*/  FADD R5, R5, -R23 ;  /* 0x8000001705057221 */ /* 0x000fc60000000000 */
[-C--:B------:R-:W-:Y:S01]  /*0cf0*/  FFMA.SAT R4, R7, R24.reuse, 0.5 ;  /* 0x3f00000007047423 */ /* 0x080fe20000002018 */
[----:B------:R-:W-:-:S03]  /*0d00*/  FFMA.SAT R26, R5, R24, 0.5 ;  /* 0x3f000000051a7423 */ /* 0x000fc60000002018 */
[----:B------:R-:W-:-:S04]  /*0d10*/  FFMA.RM R4, R4, R25, 12582913 ;  /* 0x4b40000104047423 */ /* 0x000fc80000004019 */
[----:B------:R-:W-:-:S04]  /*0d20*/  FADD R6, R4, -12583039 ;  /* 0xcb40007f04067421 */ /* 0x000fc80000000000 */
[----:B------:R-:W-:Y:S01]  /*0d30*/  FFMA R22, R7, 1.4426950216293334961, -R6 ;  /* 0x3fb8aa3b07167823 */ /* 0x000fe20000000806 */
[----:B------:R-:W-:-:S03]  /*0d40*/  FFMA.RM R6, R26, R25, 12582913 ;  /* 0x4b4000011a067423 */ /* 0x000fc60000004019 */
[----:B------:R-:W-:Y:S01]  /*0d50*/  FFMA R28, R7, 1.925963033500011079e-08, R22 ;  /* 0x32a57060071c7823 */ /* 0x000fe20000000016 */
[C---:B------:R-:W-:Y:S01]  /*0d60*/  FADD R22, R6.reuse, -12583039 ;  /* 0xcb40007f06167421 */ /* 0x040fe20000000000 */
[----:B------:R-:W-:Y:S02]  /*0d70*/  IMAD.SHL.U32 R27, R6, 0x800000, RZ ;  /* 0x00800000061b7824 */ /* 0x000fe400078e00ff */
[----:B------:R0:W1:Y:S01]  /*0d80*/  MUFU.EX2 R7, R28 ;  /* 0x0000001c00077308 */ /* 0x0000620000000800 */
[----:B------:R-:W-:-:S04]  /*0d90*/  FFMA R22, R5, 1.4426950216293334961, -R22 ;  /* 0x3fb8aa3b05167823 */ /* 0x000fc80000000816 */
[----:B------:R-:W-:Y:S01]  /*0da0*/  FFMA R5, R5, 1.925963033500011079e-08, R22 ;  /* 0x32a5706005057823 */ /* 0x000fe20000000016 */
[----:B------:R-:W-:Y:S01]  /*0db0*/  SHF.L.U32 R22, R4, 0x17, RZ ;  /* 0x0000001704167819 */ /* 0x000fe200000006ff */
[----:B------:R-:W-:Y:S02]  /*0dc0*/  IMAD.MOV.U32 R4, RZ, RZ, R18 ;  /* 0x000000ffff047224 */ /* 0x000fe400078e0012 */
[----:B0-----:R-:W-:Y:S01]  /*0dd0*/  IMAD.U32 R28, RZ, RZ, UR10 ;  /* 0x0000000aff1c7e24 */ /* 0x001fe2000f8e00ff */
[----:B------:R0:W2:Y:S01]  /*0de0*/  MUFU.EX2 R26, R5 ;  /* 0x00000005001a7308 */ /* 0x0000a20000000800 */
[----:B-1----:R-:W-:Y:S01]  /*0df0*/  FMUL R22, R22, R7 ;  /* 0x0000000716167220 */ /* 0x002fe20000400000 */
[----:B------:R-:W-:Y:S02]  /*0e00*/  MOV R7, UR10 ;  /* 0x0000000a00077c02 */ /* 0x000fe40008000f00 */
[----:B0-----:R-:W-:Y:S01]  /*0e10*/  MOV R5, R21 ;  /* 0x0000001500057202 */ /* 0x001fe20000000f00 */
[----:B------:R-:W-:Y:S01]  /*0e20*/  BAR.SYNC.DEFER_BLOCKING 0x0 ;  /* 0x0000000000007b1d */ /* 0x000fe20000010000 */
[----:B------:R-:W-:-:S02]  /*0e30*/  LEA R6, P1, R7, R14, 0x2 ;  /* 0x0000000e07067211 */ /* 0x000fc400078210ff */
[----:B------:R-:W-:Y:S01]  /*0e40*/  MOV R7, UR14 ;  /* 0x0000000e00077c02 */ /* 0x000fe20008000f00 */
[----:B--2---:R-:W-:-:S03]  /*0e50*/  FMUL R27, R27, R26 ;  /* 0x0000001a1b1b7220 */ /* 0x004fc60000400000 */
[----:B------:R-:W-:Y:S01]  /*0e60*/  LEA.HI.X R7, R28, R13, R7, 0x2, P1 ;  /* 0x0000000d1c077211 */ /* 0x000fe200008f1407 */
[----:B------:R-:W2:Y:S05]  /*0e70*/  LDG.E.CONSTANT R26, desc[UR12][R4.64] ;  /* 0x0000000c041a7981 */ /* 0x000eaa000c1e9900 */
[----:B------:R-:W3:Y:S01]  /*0e80*/  LDG.E.CONSTANT R7, desc[UR12][R6.64] ;  /* 0x0000000c06077981 */ /* 0x000ee2000c1e9900 */
[----:B------:R-:W-:Y:S01]  /*0e90*/  FFMA R20, R22, R20, R27 ;  /* 0x0000001416147223 */ /* 0x000fe2000000001b */
[----:B--2---:R-:W-:Y:S01]  /*0ea0*/  FMUL R27, R27, R26 ;  /* 0x0000001a1b1b7220 */ /* 0x004fe20000400000 */
[----:B---3--:R-:W-:-:S05]  /*0eb0*/  FMUL R28, R12, R7 ;  /* 0x000000070c1c7220 */ /* 0x008fca0000400000 */
[----:B------:R-:W0:Y:S02]  /*0ec0*/  SHFL.DOWN PT, R29, R28, 0x10, 0x1f ;  /* 0x0a001f001c1d7f89 */ /* 0x000e2400000e0000 */
[----:B0-----:R-:W-:-:S05]  /*0ed0*/  FADD R29, R28, R29 ;  /* 0x0000001d1c1d7221 */ /* 0x001fca0000000000 */
        /* <DEDUP_REMOVED lines=8> */
[----:B------:R-:W-:Y:S01]  /*0f60*/  @!P0 STS [R17+UR5], R28 ;  /* 0x0000001c11008988 */ /* 0x000fe20008000805 */
[----:B------:R-:W-:Y:S06]  /*0f70*/  BAR.SYNC.DEFER_BLOCKING 0x0 ;  /* 0x0000000000007b1d */ /* 0x000fec0000010000 */
[----:B------:R-:W0:Y:S02]  /*0f80*/  LDS.64 R4, [UR7] ;  /* 0x00000007ff047984 */ /* 0x000e240008000a00 */
[----:B0-----:R-:W-:Y:S01]  /*0f90*/  FADD R7, R4, R5 ;  /* 0x0000000504077221 */ /* 0x001fe20000000000 */
[----:B------:R-:W-:-:S04]  /*0fa0*/  IMAD.U32 R5, RZ, RZ, UR10 ;  /* 0x0000000aff057e24 */ /* 0x000fc8000f8e00ff */
[----:B------:R-:W-:-:S05]  /*0fb0*/  FMNMX R6, R23, R7, !PT ;  /* 0x0000000717067209 */ /* 0x000fca0007800000 */
[--C-:B------:R-:W-:Y:S01]  /*0fc0*/  FADD R23, R23, -R6.reuse ;  /* 0x8000000617177221 */ /* 0x100fe20000000000 */
[----:B------:R-:W-:-:S03]  /*0fd0*/  FADD R7, R7, -R6 ;  /* 0x8000000607077221 */ /* 0x000fc60000000000 */
[-C--:B------:R-:W-:Y:S01]  /*0fe0*/  FFMA.SAT R4, R23, R24.reuse, 0.5 ;  /* 0x3f00000017047423 */ /* 0x080fe20000002018 */
[----:B------:R-:W-:-:S03]  /*0ff0*/  FFMA.SAT R26, R7, R24, 0.5 ;  /* 0x3f000000071a7423 */ /* 0x000fc60000002018 */
[-C--:B------:R-:W-:Y:S01]  /*1000*/  FFMA.RM R24, R4, R25.reuse, 12582913 ;  /* 0x4b40000104187423 */ /* 0x080fe20000004019 */
[----:B------:R-:W-:-:S03]  /*1010*/  FFMA.RM R25, R26, R25, 12582913 ;  /* 0x4b4000011a197423 */ /* 0x000fc60000004019 */
[----:B------:R-:W-:-:S04]  /*1020*/  FADD R4, R24, -12583039 ;  /* 0xcb40007f18047421 */ /* 0x000fc80000000000 */
[----:B------:R-:W-:Y:S01]  /*1030*/  FFMA R26, R23, 1.4426950216293334961, -R4 ;  /* 0x3fb8aa3b171a7823 */ /* 0x000fe20000000804 */
[----:B------:R-:W-:Y:S01]  /*1040*/  BAR.SYNC.DEFER_BLOCKING 0x0 ;  /* 0x0000000000007b1d */ /* 0x000fe20000010000 */
[----:B------:R-:W-:Y:S02]  /*1050*/  LEA R4, P1, R5, R18, 0x2 ;  /* 0x0000001205047211 */ /* 0x000fe400078210ff */
[----:B------:R-:W-:Y:S02]  /*1060*/  FFMA R23, R23, 1.925963033500011079e-08, R26 ;  /* 0x32a5706017177823 */ /* 0x000fe4000000001a */
[----:B------:R-:W-:-:S05]  /*1070*/  IADD3.X R5, PT, PT, R21, UR17, RZ, P1, !PT ;  /* 0x0000001115057c10 */ /* 0x000fca0008ffe4ff */
[----:B------:R-:W2:Y:S01]  /*1080*/  LDG.E.CONSTANT R4, desc[UR12][R4.64] ;  /* 0x0000000c04047981 */ /* 0x000ea2000c1e9900 */
[C---:B------:R-:W-:Y:S01]  /*1090*/  FADD R26, R25.reuse, -12583039 ;  /* 0xcb40007f191a7421 */ /* 0x040fe20000000000 */
[----:B------:R-:W0:Y:S01]  /*10a0*/  MUFU.EX2 R23, R23 ;  /* 0x0000001700177308 */ /* 0x000e220000000800 */
[----:B------:R-:W-:Y:S01]  /*10b0*/  UIADD3 UR6, UPT, UPT, UR6, 0x2, URZ ;  /* 0x0000000206067890 */ /* 0x000fe2000fffe0ff */
[----:B------:R-:W-:Y:S02]  /*10c0*/  IMAD.SHL.U32 R25, R25, 0x800000, RZ ;  /* 0x0080000019197824 */ /* 0x000fe400078e00ff */
[C---:B------:R-:W-:Y:S01]  /*10d0*/  FFMA R26, R7.reuse, 1.4426950216293334961, -R26 ;  /* 0x3fb8aa3b071a7823 */ /* 0x040fe2000000081a */
[----:B------:R-:W-:Y:S01]  /*10e0*/  SHF.L.U32 R24, R24, 0x17, RZ ;  /* 0x0000001718187819 */ /* 0x000fe200000006ff */
[----:B------:R-:W-:Y:S01]  /*10f0*/  UISETP.NE.AND UP0, UPT, UR6, URZ, UPT ;  /* 0x000000ff0600728c */ /* 0x000fe2000bf05270 */
[----:B------:R-:W-:Y:S01]  /*1100*/  FFMA R27, R22, R9, R27 ;  /* 0x00000009161b7223 */ /* 0x000fe2000000001b */
[----:B------:R-:W-:Y:S01]  /*1110*/  FFMA R26, R7, 1.925963033500011079e-08, R26 ;  /* 0x32a57060071a7823 */ /* 0x000fe2000000001a */
[----:B------:R-:W-:-:S02]  /*1120*/  IADD3 R14, P2, PT, R14, UR15, RZ ;  /* 0x0000000f0e0e7c10 */ /* 0x000fc4000ff5e0ff */
[----:B------:R-:W-:Y:S02]  /*1130*/  IADD3 R18, P1, PT, R18, UR15, RZ ;  /* 0x0000000f12127c10 */ /* 0x000fe4000ff3e0ff */
[----:B------:R-:W-:Y:S01]  /*1140*/  IADD3.X R13, PT, PT, R13, UR16, RZ, P2, !PT ;  /* 0x000000100d0d7c10 */ /* 0x000fe200097fe4ff */
[----:B------:R-:W1:Y:S01]  /*1150*/  MUFU.EX2 R26, R26 ;  /* 0x0000001a001a7308 */ /* 0x000e620000000800 */
[----:B------:R-:W-:Y:S01]  /*1160*/  IADD3.X R21, PT, PT, R21, UR16, RZ, P1, !PT ;  /* 0x0000001015157c10 */ /* 0x000fe20008ffe4ff */
[----:B0-----:R-:W-:Y:S01]  /*1170*/  FMUL R9, R24, R23 ;  /* 0x0000001718097220 */ /* 0x001fe20000400000 */
[----:B-1----:R-:W-:-:S04]  /*1180*/  FMUL R25, R25, R26 ;  /* 0x0000001a19197220 */ /* 0x002fc80000400000 */
[----:B------:R-:W-:Y:S01]  /*1190*/  FFMA R20, R20, R9, R25 ;  /* 0x0000000914147223 */ /* 0x000fe20000000019 */
[----:B--2---:R-:W-:-:S04]  /*11a0*/  FMUL R4, R25, R4 ;  /* 0x0000000419047220 */ /* 0x004fc80000400000 */
[----:B------:R-:W-:Y:S01]  /*11b0*/  FFMA R9, R27, R9, R4 ;  /* 0x000000091b097223 */ /* 0x000fe20000000004 */
[----:B------:R-:W-:Y:S06]  /*11c0*/  BRA.U UP0, `(.L_x_3) ;  /* 0xfffffff900607547 */ /* 0x000fec000b83ffff */
[----:B------:R-:W-:Y:S01]  /*11d0*/  ULOP3.LUT UR6, UR8, 0xfffffffe, URZ, 0xc0, !UPT ;  /* 0xfffffffe08067892 */ /* 0x000fe2000f8ec0ff */
[----:B------:R-:W-:-:S11]  /*11e0*/  UMOV UR7, URZ ;  /* 0x000000ff00077c82 */ /* 0x000fd60008000000 */
.L_x_2:
[----:B------:R-:W-:-:S04]  /*11f0*/  ULOP3.LUT UR8, UR8, 0x1, URZ, 0xc0, !UPT ;  /* 0x0000000108087892 */ /* 0x000fc8000f8ec0ff */
[----:B------:R-:W-:-:S09]  /*1200*/  UISETP.NE.U32.AND UP0, UPT, UR8, 0x1, UPT ;  /* 0x000000010800788c */ /* 0x000fd2000bf05070 */
[----:B------:R-:W-:Y:S05]  /*1210*/  BRA.U UP0, `(.L_x_1) ;  /* 0x0000000500007547 */ /* 0x000fea000b800000 */
[----:B------:R-:W0:Y:S01]  /*1220*/  LDCU.64 UR16, c[0x0][0x388] ;  /* 0x00007100ff1077ac */ /* 0x000e220008000a00 */
[----:B------:R-:W-:Y:S01]  /*1230*/  MOV R4, UR6 ;  /* 0x0000000600047c02 */ /* 0x000fe20008000f00 */
[----:B------:R-:W-:Y:S01]  /*1240*/  IMAD.U32 R5, RZ, RZ, UR7 ;  /* 0x00000007ff057e24 */ /* 0x000fe2000f8e00ff */
[----:B------:R-:W-:Y:S01]  /*1250*/  MOV R18, R2 ;  /* 0x0000000200127202 */ /* 0x000fe20000000f00 */
[----:B------:R-:W-:-:S04]  /*1260*/  UIMAD UR8, UR7, UR10, URZ ;  /* 0x0000000a070872a4 */ /* 0x000fc8000f8e02ff */
[----:B------:R-:W-:Y:S01]  /*1270*/  UIMAD UR8, UR14, UR6, UR8 ;  /* 0x000000060e0872a4 */ /* 0x000fe2000f8e0208 */
[----:B------:R-:W-:Y:S01]  /*1280*/  IMAD.WIDE.U32 R4, R4, UR10, R18 ;  /* 0x0000000a04047c25 */ /* 0x000fe2000f8e0012 */
[----:B------:R-:W1:Y:S04]  /*1290*/  LDCU.64 UR6, c[0x0][0x390] ;  /* 0x00007200ff0677ac */ /* 0x000e680008000a00 */
[----:B------:R-:W-:Y:S01]  /*12a0*/  VIADD R3, R5, UR8 ;  /* 0x0000000805037c36 */ /* 0x000fe20008000000 */
[----:B------:R-:W-:-:S04]  /*12b0*/  SHF.L.U32 R2, R4, 0x2, RZ ;  /* 0x0000000204027819 */ /* 0x000fc800000006ff */
[----:B------:R-:W-:Y:S02]  /*12c0*/  SHF.L.U64.HI R3, R4, 0x2, R3 ;  /* 0x0000000204037819 */ /* 0x000fe40000010203 */
[----:B0-----:R-:W-:-:S04]  /*12d0*/  IADD3 R4, P0, PT, R2, UR16, RZ ;  /* 0x0000001002047c10 */ /* 0x001fc8000ff1e0ff */
[----:B------:R-:W-:-:S06]  /*12e0*/  IADD3.X R5, PT, PT, R3, UR17, RZ, P0, !PT ;  /* 0x0000001103057c10 */ /* 0x000fcc00087fe4ff */
[----:B------:R-:W2:Y:S01]  /*12f0*/  LDG.E.CONSTANT R5, desc[UR12][R4.64] ;  /* 0x0000000c04057981 */ /* 0x000ea2000c1e9900 */
[----:B-1----:R-:W-:-:S04]  /*1300*/  IADD3 R2, P0, PT, R2, UR6, RZ ;  /* 0x0000000602027c10 */ /* 0x002fc8000ff1e0ff */
[----:B------:R-:W-:-:S05]  /*1310*/  IADD3.X R3, PT, PT, R3, UR7, RZ, P0, !PT ;  /* 0x0000000703037c10 */ /* 0x000fca00087fe4ff */
[----:B------:R0:W3:Y:S01]  /*1320*/  LDG.E.CONSTANT R2, desc[UR12][R2.64] ;  /* 0x0000000c02027981 */ /* 0x0000e2000c1e9900 */
[----:B------:R-:W1:Y:S01]  /*1330*/  S2UR UR7, SR_CgaCtaId ;  /* 0x00000000000779c3 */ /* 0x000e620000008800 */
[----:B------:R-:W-:Y:S01]  /*1340*/  UMOV UR6, 0x400 ;  /* 0x0000040000067882 */ /* 0x000fe20000000000 */
[----:B------:R-:W-:Y:S01]  /*1350*/  HFMA2 R22, -RZ, RZ, 3.7421875, 0 ;  /* 0x437c0000ff167431 */ /* 0x000fe200000001ff */
[----:B------:R-:W4:Y:S01]  /*1360*/  S2R R19, SR_TID.X ;  /* 0x0000000000137919 */ /* 0x000f220000002100 */
[----:B-1----:R-:W-:Y:S01]  /*1370*/  ULEA UR6, UR7, UR6, 0x18 ;  /* 0x0000000607067291 */ /* 0x002fe2000f8ec0ff */
[----:B----4-:R-:W-:-:S04]  /*1380*/  LOP3.LUT R19, R19, 0x1f, RZ, 0xc0, !PT ;  /* 0x0000001f13137812 */ /* 0x010fc800078ec0ff */
[----:B------:R-:W-:Y:S01]  /*1390*/  ISETP.NE.AND P0, PT, R19, RZ, PT ;  /* 0x000000ff1300720c */ /* 0x000fe20003f05270 */
[----:B--2---:R-:W-:-:S05]  /*13a0*/  FMUL R7, R12, R5 ;  /* 0x000000050c077220 */ /* 0x004fca0000400000 */
[----:B------:R-:W1:Y:S02]  /*13b0*/  SHFL.DOWN PT, R14, R7, 0x10, 0x1f ;  /* 0x0a001f00070e7f89 */ /* 0x000e6400000e0000 */
[----:B-1----:R-:W-:Y:S01]  /*13c0*/  FADD R14, R7, R14 ;  /* 0x0000000e070e7221 */ /* 0x002fe20000000000 */
[----:B------:R-:W-:-:S04]  /*13d0*/  IMAD.MOV.U32 R7, RZ, RZ, 0x3bbb989d ;  /* 0x3bbb989dff077424 */ /* 0x000fc800078e00ff */
[----:B------:R-:W1:Y:S02]  /*13e0*/  SHFL.DOWN PT, R13, R14, 0x8, 0x1f ;  /* 0x09001f000e0d7f89 */ /* 0x000e6400000e0000 */
[----:B-1----:R-:W-:-:S05]  /*13f0*/  FADD R13, R14, R13 ;  /* 0x0000000d0e0d7221 */ /* 0x002fca0000000000 */
[----:B------:R-:W1:Y:S02]  /*1400*/  SHFL.DOWN PT, R18, R13, 0x4, 0x1f ;  /* 0x08801f000d127f89 */ /* 0x000e6400000e0000 */
[----:B-1----:R-:W-:-:S05]  /*1410*/  FADD R18, R13, R18 ;  /* 0x000000120d127221 */ /* 0x002fca0000000000 */
[----:B------:R-:W1:Y:S02]  /*1420*/  SHFL.DOWN PT, R5, R18, 0x2, 0x1f ;  /* 0x08401f0012057f89 */ /* 0x000e6400000e0000 */
[----:B-1----:R-:W-:-:S05]  /*1430*/  FADD R5, R18, R5 ;  /* 0x0000000512057221 */ /* 0x002fca0000000000 */
[----:B------:R-:W1:Y:S02]  /*1440*/  SHFL.DOWN PT, R4, R5, 0x1, 0x1f ;  /* 0x08201f0005047f89 */ /* 0x000e6400000e0000 */
[----:B-1----:R-:W-:-:S05]  /*1450*/  FADD R14, R5, R4 ;  /* 0x00000004050e7221 */ /* 0x002fca0000000000 */
[----:B------:R-:W-:Y:S01]  /*1460*/  @!P0 STS [R17+UR5], R14 ;  /* 0x0000000e11008988 */ /* 0x000fe20008000805 */
[----:B------:R-:W-:Y:S06]  /*1470*/  BAR.SYNC.DEFER_BLOCKING 0x0 ;  /* 0x0000000000007b1d */ /* 0x000fec0000010000 */
[----:B------:R-:W1:Y:S02]  /*1480*/  LDS.64 R18, [UR6] ;  /* 0x00000006ff127984 */ /* 0x000e640008000a00 */
[----:B-1----:R-:W-:-:S05]  /*1490*/  FADD R18, R18, R19 ;  /* 0x0000001312127221 */ /* 0x002fca0000000000 */
[----:B0-----:R-:W-:-:S05]  /*14a0*/  FMNMX R3, R6, R18, !PT ;  /* 0x0000001206037209 */ /* 0x001fca0007800000 */
[--C-:B------:R-:W-:Y:S01]  /*14b0*/  FADD R18, R18, -R3.reuse ;  /* 0x8000000312127221 */ /* 0x100fe20000000000 */
[----:B------:R-:W-:-:S03]  /*14c0*/  FADD R4, R6, -R3 ;  /* 0x8000000306047221 */ /* 0x000fc60000000000 */
[----:B------:R-:W-:-:S04]  /*14d0*/  FFMA.SAT R5, R18, R7, 0.5 ;  /* 0x3f00000012057423 */ /* 0x000fc80000002007 */
[----:B------:R-:W-:Y:S01]  /*14e0*/  FFMA.RM R6, R5, R22, 12582913 ;  /* 0x4b40000105067423 */ /* 0x000fe20000004016 */
[----:B------:R-:W-:-:S03]  /*14f0*/  FFMA.SAT R5, R4, R7, 0.5 ;  /* 0x3f00000004057423 */ /* 0x000fc60000002007 */
[C---:B------:R-:W-:Y:S01]  /*1500*/  FADD R7, R6.reuse, -12583039 ;  /* 0xcb40007f06077421 */ /* 0x040fe20000000000 */
[----:B------:R-:W-:Y:S01]  /*1510*/  FFMA.RM R5, R5, R22, 12582913 ;  /* 0x4b40000105057423 */ /* 0x000fe20000004016 */
[----:B------:R-:W-:Y:S02]  /*1520*/  IMAD.SHL.U32 R6, R6, 0x800000, RZ ;  /* 0x0080000006067824 */ /* 0x000fe400078e00ff */
[C---:B------:R-:W-:Y:S01]  /*1530*/  FFMA R13, R18.reuse, 1.4426950216293334961, -R7 ;  /* 0x3fb8aa3b120d7823 */ /* 0x040fe20000000807 */
[C---:B------:R-:W-:Y:S01]  /*1540*/  FADD R7, R5.reuse, -12583039 ;  /* 0xcb40007f05077421 */ /* 0x040fe20000000000 */
[----:B------:R-:W-:Y:S02]  /*1550*/  SHF.L.U32 R5, R5, 0x17, RZ ;  /* 0x0000001705057819 */ /* 0x000fe400000006ff */
[----:B------:R-:W-:Y:S01]  /*1560*/  FFMA R13, R18, 1.925963033500011079e-08, R13 ;  /* 0x32a57060120d7823 */ /* 0x000fe2000000000d */
[----:B------:R-:W-:-:S04]  /*1570*/  FFMA R7, R4, 1.4426950216293334961, -R7 ;  /* 0x3fb8aa3b04077823 */ /* 0x000fc80000000807 */
[----:B------:R-:W-:Y:S01]  /*1580*/  FFMA R7, R4, 1.925963033500011079e-08, R7 ;  /* 0x32a5706004077823 */ /* 0x000fe20000000007 */
[----:B------:R-:W0:Y:S08]  /*1590*/  MUFU.EX2 R13, R13 ;  /* 0x0000000d000d7308 */ /* 0x000e300000000800 */
[----:B------:R-:W1:Y:S01]  /*15a0*/  MUFU.EX2 R4, R7 ;  /* 0x0000000700047308 */ /* 0x000e620000000800 */
[----:B0-----:R-:W-:Y:S01]  /*15b0*/  FMUL R19, R6, R13 ;  /* 0x0000000d06137220 */ /* 0x001fe20000400000 */
[----:B------:R-:W-:-:S03]  /*15c0*/  IMAD.MOV.U32 R6, RZ, RZ, R3 ;  /* 0x000000ffff067224 */ /* 0x000fc600078e0003 */
[----:B---3--:R-:W-:Y:S01]  /*15d0*/  FMUL R2, R19, R2 ;  /* 0x0000000213027220 */ /* 0x008fe20000400000 */
[----:B-1----:R-:W-:-:S04]  /*15e0*/  FMUL R4, R5, R4 ;  /* 0x0000000405047220 */ /* 0x002fc80000400000 */
[-C--:B------:R-:W-:Y:S01]  /*15f0*/  FFMA R20, R20, R4.reuse, R19 ;  /* 0x0000000414147223 */ /* 0x080fe20000000013 */
[----:B------:R-:W-:Y:S01]  /*1600*/  FFMA R9, R9, R4, R2 ;  /* 0x0000000409097223 */ /* 0x000fe20000000002 */
[----:B------:R-:W-:Y:S06]  /*1610*/  BAR.SYNC.DEFER_BLOCKING 0x0 ;  /* 0x0000000000007b1d */ /* 0x000fec0000010000 */
.L_x_1:
[----:B------:R-:W1:Y:S01]  /*1620*/  LDCU UR6, c[0x0][0x3b8] ;  /* 0x00007700ff0677ac */ /* 0x000e620008000800 */
[----:B------:R-:W-:-:S06]  /*1630*/  UIADD3 UR4, UPT, UPT, UR4, 0x1, URZ ;  /* 0x0000000104047890 */ /* 0x000fcc000fffe0ff */
[----:B------:R-:W-:Y:S01]  /*1640*/  ISETP.NE.AND P0, PT, R0, UR4, PT ;  /* 0x0000000400007c0c */ /* 0x000fe2000bf05270 */
[----:B-1----:R-:W-:-:S12]  /*1650*/  UIADD3 UR11, UPT, UPT, UR11, -UR6, URZ ;  /* 0x800000060b0b7290 */ /* 0x002fd8000fffe0ff */
[----:B------:R-:W-:Y:S05]  /*1660*/  @P0 BRA `(.L_x_4) ;  /* 0xfffffff000880947 */ /* 0x000fea000383ffff */
.L_x_0:
[----:B------:R-:W0:Y:S01]  /*1670*/  MUFU.RCP R3, R20 ;  /* 0x0000001400037308 */ /* 0x000e220000001000 */
[----:B------:R-:W1:Y:S01]  /*1680*/  LDC.64 R4, c[0x0][0x3a0] ;  /* 0x0000e800ff047b82 */ /* 0x000e620000000a00 */
[----:B------:R-:W-:Y:S01]  /*1690*/  BSSY.RECONVERGENT B0, `(.L_x_5) ;  /* 0x000000e000007945 */ /* 0x000fe20003800200 */
[----:B------:R-:W-:-:S05]  /*16a0*/  FSETP.GT.AND P1, PT, R20, RZ, PT ;  /* 0x000000ff1400720b */ /* 0x000fca0003f24000 */
[----:B------:R-:W2:Y:S01]  /*16b0*/  FCHK P0, R9, R20 ;  /* 0x0000001409007302 */ /* 0x000ea20000000000 */
[----:B0-----:R-:W-:-:S04]  /*16c0*/  FFMA R0, R3, -R20, 1 ;  /* 0x3f80000003007423 */ /* 0x001fc80000000814 */
[----:B------:R-:W-:-:S04]  /*16d0*/  FFMA R0, R3, R0, R3 ;  /* 0x0000000003007223 */ /* 0x000fc80000000003 */
[----:B------:R-:W-:Y:S01]  /*16e0*/  FFMA R3, R0, R9, RZ ;  /* 0x0000000900037223 */ /* 0x000fe200000000ff */
[----:B-1----:R-:W-:-:S04]  /*16f0*/  IMAD.WIDE R4, R8, 0x100, R4 ;  /* 0x0000010008047825 */ /* 0x002fc800078e0204 */
[----:B------:R-:W-:-:S04]  /*1700*/  FFMA R2, R3, -R20, R9 ;  /* 0x8000001403027223 */ /* 0x000fc80000000009 */
[----:B------:R-:W-:Y:S01]  /*1710*/  FFMA R0, R0, R2, R3 ;  /* 0x0000000200007223 */ /* 0x000fe20000000003 */
[----:B--2---:R-:W-:Y:S06]  /*1720*/  @!P0 BRA `(.L_x_6) ;  /* 0x0000000000108947 */ /* 0x004fec0003800000 */
[----:B------:R-:W-:Y:S01]  /*1730*/  MOV R0, R9 ;  /* 0x0000000900007202 */ /* 0x000fe20000000f00 */
[----:B------:R-:W-:Y:S01]  /*1740*/  IMAD.MOV.U32 R3, RZ, RZ, R20 ;  /* 0x000000ffff037224 */ /* 0x000fe200078e0014 */
[----:B------:R-:W-:-:S07]  /*1750*/  MOV R2, 0x1770 ;  /* 0x0000177000027802 */ /* 0x000fce0000000f00 */
[----:B------:R-:W-:Y:S05]  /*1760*/  CALL.REL.NOINC `($__internal_0_$__cuda_sm3x_div_rn_noftz_f32_slowpath) ;  /* 0x00000000001c7944 */ /* 0x000fea0003c00000 */
.L_x_6:
[----:B------:R-:W-:Y:S05]  /*1770*/  BSYNC.RECONVERGENT B0 ;  /* 0x0000000000007941 */ /* 0x000fea0003800200 */
.L_x_5:
[----:B------:R-:W0:Y:S02]  /*1780*/  S2R R3, SR_TID.X ;  /* 0x0000000000037919 */ /* 0x000e240000002100 */
[----:B0-----:R-:W-:-:S04]  /*1790*/  LEA R2, P0, R3, R4, 0x2 ;  /* 0x0000000403027211 */ /* 0x001fc800078010ff */
[----:B------:R-:W-:Y:S02]  /*17a0*/  LEA.HI.X R3, R3, R5, RZ, 0x2, P0 ;  /* 0x0000000503037211 */ /* 0x000fe400000f14ff */
[----:B------:R-:W-:-:S05]  /*17b0*/  FSEL R5, R0, RZ, P1 ;  /* 0x000000ff00057208 */ /* 0x000fca0000800000 */
[----:B------:R-:W-:Y:S01]  /*17c0*/  STG.E desc[UR12][R2.64], R5 ;  /* 0x0000000502007986 */ /* 0x000fe2000c10190c */
[----:B------:R-:W-:Y:S05]  /*17d0*/  EXIT ;  /* 0x000000000000794d */ /* 0x000fea0003800000 */
        .weak           $__internal_0_$__cuda_sm3x_div_rn_noftz_f32_slowpath
        .type           $__internal_0_$__cuda_sm3x_div_rn_noftz_f32_slowpath,@function
        .size           $__internal_0_$__cuda_sm3x_div_rn_noftz_f32_slowpath,(.L_x_38 - $__internal_0_$__cuda_sm3x_div_rn_noftz_f32_slowpath)
$__internal_0_$__cuda_sm3x_div_rn_noftz_f32_slowpath:
[----:B------:R-:W-:Y:S01]  /*17e0*/  SHF.R.U32.HI R7, RZ, 0x17, R3 ;  /* 0x00000017ff077819 */ /* 0x000fe20000011603 */
[----:B------:R-:W-:Y:S01]  /*17f0*/  BSSY.RECONVERGENT B1, `(.L_x_7) ;  /* 0x0000062000017945 */ /* 0x000fe20003800200 */
[----:B------:R-:W-:Y:S02]  /*1800*/  SHF.R.U32.HI R6, RZ, 0x17, R0 ;  /* 0x00000017ff067819 */ /* 0x000fe40000011600 */
[----:B------:R-:W-:Y:S02]  /*1810*/  LOP3.LUT R12, R7, 0xff, RZ, 0xc0, !PT ;  /* 0x000000ff070c7812 */ /* 0x000fe400078ec0ff */
[----:B------:R-:W-:Y:S02]  /*1820*/  LOP3.LUT R10, R6, 0xff, RZ, 0xc0, !PT ;  /* 0x000000ff060a7812 */ /* 0x000fe400078ec0ff */
[----:B------:R-:W-:-:S03]  /*1830*/  IADD3 R8, PT, PT, R12, -0x1, RZ ;  /* 0xffffffff0c087810 */ /* 0x000fc60007ffe0ff */
[----:B------:R-:W-:Y:S01]  /*1840*/  VIADD R7, R10, 0xffffffff ;  /* 0xffffffff0a077836 */ /* 0x000fe20000000000 */
[----:B------:R-:W-:-:S04]  /*1850*/  ISETP.GT.U32.AND P0, PT, R8, 0xfd, PT ;  /* 0x000000fd0800780c */ /* 0x000fc80003f04070 */
[----:B------:R-:W-:-:S13]  /*1860*/  ISETP.GT.U32.OR P0, PT, R7, 0xfd, P0 ;  /* 0x000000fd0700780c */ /* 0x000fda0000704470 */
[----:B------:R-:W-:Y:S01]  /*1870*/  @!P0 MOV R6, RZ ;  /* 0x000000ff00068202 */ /* 0x000fe20000000f00 */
[----:B------:R-:W-:Y:S06]  /*1880*/  @!P0 BRA `(.L_x_8) ;  /* 0x00000000005c8947 */ /* 0x000fec0003800000 */
[----:B------:R-:W-:Y:S02]  /*1890*/  FSETP.GTU.FTZ.AND P0, PT, |R0|, +INF , PT ;  /* 0x7f8000000000780b */ /* 0x000fe40003f1c200 */
[----:B------:R-:W-:-:S04]  /*18a0*/  FSETP.GTU.FTZ.AND P2, PT, |R3|, +INF , PT ;  /* 0x7f8000000300780b */ /* 0x000fc80003f5c200 */
[----:B------:R-:W-:-:S13]  /*18b0*/  PLOP3.LUT P0, PT, P0, P2, PT, 0xf8, 0x8f ;  /* 0x00000000008f781c */ /* 0x000fda0000705f70 */
[----:B------:R-:W-:Y:S05]  /*18c0*/  @P0 BRA `(.L_x_9) ;  /* 0x00000004004c0947 */ /* 0x000fea0003800000 */
[----:B------:R-:W-:-:S13]  /*18d0*/  LOP3.LUT P0, RZ, R3, 0x7fffffff, R0, 0xc8, !PT ;  /* 0x7fffffff03ff7812 */ /* 0x000fda000780c800 */
[----:B------:R-:W-:Y:S05]  /*18e0*/  @!P0 BRA `(.L_x_10) ;  /* 0x00000004003c8947 */ /* 0x000fea0003800000 */
[C---:B------:R-:W-:Y:S02]  /*18f0*/  FSETP.NEU.FTZ.AND P2, PT, |R0|.reuse, +INF , PT ;  /* 0x7f8000000000780b */ /* 0x040fe40003f5d200 */
[----:B------:R-:W-:Y:S02]  /*1900*/  FSETP.NEU.FTZ.AND P3, PT, |R3|, +INF , PT ;  /* 0x7f8000000300780b */ /* 0x000fe40003f7d200 */
[----:B------:R-:W-:-:S11]  /*1910*/  FSETP.NEU.FTZ.AND P0, PT, |R0|, +INF , PT ;  /* 0x7f8000000000780b */ /* 0x000fd60003f1d200 */
[----:B------:R-:W-:Y:S05]  /*1920*/  @!P3 BRA !P2, `(.L_x_10) ;  /* 0x00000004002cb947 */ /* 0x000fea0005000000 */
[----:B------:R-:W-:-:S04]  /*1930*/  LOP3.LUT P2, RZ, R0, 0x7fffffff, RZ, 0xc0, !PT ;  /* 0x7fffffff00ff7812 */ /* 0x000fc8000784c0ff */
[----:B------:R-:W-:-:S13]  /*1940*/  PLOP3.LUT P2, PT, P3, P2, PT, 0x2f, 0xf2 ;  /* 0x0000000000f2781c */ /* 0x000fda0001f44577 */
[----:B------:R-:W-:Y:S05]  /*1950*/  @P2 BRA `(.L_x_11) ;  /* 0x0000000400182947 */ /* 0x000fea0003800000 */
[----:B------:R-:W-:-:S04]  /*1960*/  LOP3.LUT P2, RZ, R3, 0x7fffffff, RZ, 0xc0, !PT ;  /* 0x7fffffff03ff7812 */ /* 0x000fc8000784c0ff */
[----:B------:R-:W-:-:S13]  /*1970*/  PLOP3.LUT P0, PT, P0, P2, PT, 0x2f, 0xf2 ;  /* 0x0000000000f2781c */ /* 0x000fda0000704577 */
[----:B------:R-:W-:Y:S05]  /*1980*/  @P0 BRA `(.L_x_12) ;  /* 0x0000000400000947 */ /* 0x000fea0003800000 */
[----:B------:R-:W-:Y:S02]  /*1990*/  ISETP.GE.AND P0, PT, R7, RZ, PT ;  /* 0x000000ff0700720c */ /* 0x000fe40003f06270 */
[----:B------:R-:W-:-:S11]  /*19a0*/  ISETP.GE.AND P2, PT, R8, RZ, PT ;  /* 0x000000ff0800720c */ /* 0x000fd60003f46270 */
[----:B------:R-:W-:Y:S01]  /*19b0*/  @P0 IMAD.MOV.U32 R6, RZ, RZ, RZ ;  /* 0x000000ffff060224 */ /* 0x000fe200078e00ff */
[----:B------:R-:W-:Y:S01]  /*19c0*/  @!P0 MOV R6, 0xffffffc0 ;  /* 0xffffffc000068802 */ /* 0x000fe20000000f00 */
[----:B------:R-:W-:Y:S01]  /*19d0*/  @!P0 FFMA R0, R0, 1.84467440737095516160e+19, RZ ;  /* 0x5f80000000008823 */ /* 0x000fe200000000ff */
[----:B------:R-:W-:-:S03]  /*19e0*/  @!P2 FFMA R3, R3, 1.84467440737095516160e+19, RZ ;  /* 0x5f8000000303a823 */ /* 0x000fc600000000ff */
[----:B------:R-:W-:-:S07]  /*19f0*/  @!P2 VIADD R6, R6, 0x40 ;  /* 0x000000400606a836 */ /* 0x000fce0000000000 */
.L_x_8:
[----:B------:R-:W-:Y:S01]  /*1a00*/  LEA R8, R12, 0xc0800000, 0x17 ;  /* 0xc08000000c087811 */ /* 0x000fe200078eb8ff */
[----:B------:R-:W-:Y:S03]  /*1a10*/  BSSY.RECONVERGENT B2, `(.L_x_13) ;  /* 0x0000036000027945 */ /* 0x000fe60003800200 */
[----:B------:R-:W-:Y:S01]  /*1a20*/  IADD3 R8, PT, PT, -R8, R3, RZ ;  /* 0x0000000308087210 */ /* 0x000fe20007ffe1ff */
[----:B------:R-:W-:-:S03]  /*1a30*/  VIADD R3, R10, 0xffffff81 ;  /* 0xffffff810a037836 */ /* 0x000fc60000000000 */
[----:B------:R-:W0:Y:S01]  /*1a40*/  MUFU.RCP R7, R8 ;  /* 0x0000000800077308 */ /* 0x000e220000001000 */
[----:B------:R-:W-:Y:S01]  /*1a50*/  FADD.FTZ R9, -R8, -RZ ;  /* 0x800000ff08097221 */ /* 0x000fe20000010100 */
[----:B------:R-:W-:-:S03]  /*1a60*/  IMAD R0, R3, -0x800000, R0 ;  /* 0xff80000003007824 */ /* 0x000fc600078e0200 */
[----:B0-----:R-:W-:-:S04]  /*1a70*/  FFMA R10, R7, R9, 1 ;  /* 0x3f800000070a7423 */ /* 0x001fc80000000009 */
[----:B------:R-:W-:-:S04]  /*1a80*/  FFMA R14, R7, R10, R7 ;  /* 0x0000000a070e7223 */ /* 0x000fc80000000007 */
[----:B------:R-:W-:-:S04]  /*1a90*/  FFMA R7, R0, R14, RZ ;  /* 0x0000000e00077223 */ /* 0x000fc800000000ff */
[----:B------:R-:W-:-:S04]  /*1aa0*/  FFMA R10, R9, R7, R0 ;  /* 0x00000007090a7223 */ /* 0x000fc80000000000 */
[----:B------:R-:W-:Y:S01]  /*1ab0*/  FFMA R11, R14, R10, R7 ;  /* 0x0000000a0e0b7223 */ /* 0x000fe20000000007 */
[----:B------:R-:W-:-:S03]  /*1ac0*/  IADD3 R7, PT, PT, R3, 0x7f, -R12 ;  /* 0x0000007f03077810 */ /* 0x000fc60007ffe80c */
[----:B------:R-:W-:Y:S01]  /*1ad0*/  FFMA R10, R9, R11, R0 ;  /* 0x0000000b090a7223 */ /* 0x000fe20000000000 */
[----:B------:R-:W-:-:S03]  /*1ae0*/  IADD3 R7, PT, PT, R7, R6, RZ ;  /* 0x0000000607077210 */ /* 0x000fc60007ffe0ff */
[----:B------:R-:W-:-:S05]  /*1af0*/  FFMA R0, R14, R10, R11 ;  /* 0x0000000a0e007223 */ /* 0x000fca000000000b */
[----:B------:R-:W-:-:S04]  /*1b00*/  SHF.R.U32.HI R3, RZ, 0x17, R0 ;  /* 0x00000017ff037819 */ /* 0x000fc80000011600 */
[----:B------:R-:W-:-:S05]  /*1b10*/  LOP3.LUT R3, R3, 0xff, RZ, 0xc0, !PT ;  /* 0x000000ff03037812 */ /* 0x000fca00078ec0ff */
[----:B------:R-:W-:-:S05]  /*1b20*/  IMAD.IADD R9, R3, 0x1, R7 ;  /* 0x0000000103097824 */ /* 0x000fca00078e0207 */
[----:B------:R-:W-:-:S04]  /*1b30*/  IADD3 R3, PT, PT, R9, -0x1, RZ ;  /* 0xffffffff09037810 */ /* 0x000fc80007ffe0ff */
[----:B------:R-:W-:-:S13]  /*1b40*/  ISETP.GE.U32.AND P0, PT, R3, 0xfe, PT ;  /* 0x000000fe0300780c */ /* 0x000fda0003f06070 */
[----:B------:R-:W-:Y:S05]  /*1b50*/  @!P0 BRA `(.L_x_14) ;  /* 0x0000000000808947 */ /* 0x000fea0003800000 */
[----:B------:R-:W-:-:S13]  /*1b60*/  ISETP.GT.AND P0, PT, R9, 0xfe, PT ;  /* 0x000000fe0900780c */ /* 0x000fda0003f04270 */
[----:B------:R-:W-:Y:S05]  /*1b70*/  @P0 BRA `(.L_x_15) ;  /* 0x00000000006c0947 */ /* 0x000fea0003800000 */
[----:B------:R-:W-:-:S13]  /*1b80*/  ISETP.GE.AND P0, PT, R9, 0x1, PT ;  /* 0x000000010900780c */ /* 0x000fda0003f06270 */
[----:B------:R-:W-:Y:S05]  /*1b90*/  @P0 BRA `(.L_x_16) ;  /* 0x0000000000740947 */ /* 0x000fea0003800000 */
[----:B------:R-:W-:Y:S02]  /*1ba0*/  ISETP.GE.AND P0, PT, R9, -0x18, PT ;  /* 0xffffffe80900780c */ /* 0x000fe40003f06270 */
[----:B------:R-:W-:-:S11]  /*1bb0*/  LOP3.LUT R0, R0, 0x80000000, RZ, 0xc0, !PT ;  /* 0x8000000000007812 */ /* 0x000fd600078ec0ff */
[----:B------:R-:W-:Y:S05]  /*1bc0*/  @!P0 BRA `(.L_x_16) ;  /* 0x0000000000688947 */ /* 0x000fea0003800000 */
[CCC-:B------:R-:W-:Y:S01]  /*1bd0*/  FFMA.RZ R3, R14.reuse, R10.reuse, R11.reuse ;  /* 0x0000000a0e037223 */ /* 0x1c0fe2000000c00b */
[C---:B------:R-:W-:Y:S02]  /*1be0*/  VIADD R8, R9.reuse, 0x20 ;  /* 0x0000002009087836 */ /* 0x040fe40000000000 */
[CCC-:B------:R-:W-:Y:S01]  /*1bf0*/  FFMA.RM R6, R14.reuse, R10.reuse, R11.reuse ;  /* 0x0000000a0e067223 */ /* 0x1c0fe2000000400b */
[----:B------:R-:W-:Y:S02]  /*1c00*/  ISETP.NE.AND P3, PT, R9, RZ, PT ;  /* 0x000000ff0900720c */ /* 0x000fe40003f65270 */
[----:B------:R-:W-:Y:S01]  /*1c10*/  LOP3.LUT R7, R3, 0x7fffff, RZ, 0xc0, !PT ;  /* 0x007fffff03077812 */ /* 0x000fe200078ec0ff */
[----:B------:R-:W-:Y:S01]  /*1c20*/  FFMA.RP R3, R14, R10, R11 ;  /* 0x0000000a0e037223 */ /* 0x000fe2000000800b */
[----:B------:R-:W-:Y:S02]  /*1c30*/  ISETP.NE.AND P2, PT, R9, RZ, PT ;  /* 0x000000ff0900720c */ /* 0x000fe40003f45270 */
[----:B------:R-:W-:-:S02]  /*1c40*/  LOP3.LUT R7, R7, 0x800000, RZ, 0xfc, !PT ;  /* 0x0080000007077812 */ /* 0x000fc400078efcff */
[----:B------:R-:W-:Y:S02]  /*1c50*/  IADD3 R9, PT, PT, -R9, RZ, RZ ;  /* 0x000000ff09097210 */ /* 0x000fe40007ffe1ff */
[----:B------:R-:W-:Y:S02]  /*1c60*/  SHF.L.U32 R8, R7, R8, RZ ;  /* 0x0000000807087219 */ /* 0x000fe400000006ff */
[----:B------:R-:W-:Y:S02]  /*1c70*/  FSETP.NEU.FTZ.AND P0, PT, R3, R6, PT ;  /* 0x000000060300720b */ /* 0x000fe40003f1d000 */
[----:B------:R-:W-:Y:S02]  /*1c80*/  SEL R6, R9, RZ, P3 ;  /* 0x000000ff09067207 */ /* 0x000fe40001800000 */
[----:B------:R-:W-:Y:S02]  /*1c90*/  ISETP.NE.AND P2, PT, R8, RZ, P2 ;  /* 0x000000ff0800720c */ /* 0x000fe40001745270 */
[----:B------:R-:W-:-:S02]  /*1ca0*/  SHF.R.U32.HI R6, RZ, R6, R7 ;  /* 0x00000006ff067219 */ /* 0x000fc40000011607 */
[----:B------:R-:W-:Y:S02]  /*1cb0*/  PLOP3.LUT P0, PT, P0, P2, PT, 0xf8, 0x8f ;  /* 0x00000000008f781c */ /* 0x000fe40000705f70 */
[----:B------:R-:W-:Y:S02]  /*1cc0*/  SHF.R.U32.HI R8, RZ, 0x1, R6 ;  /* 0x00000001ff087819 */ /* 0x000fe40000011606 */
[----:B------:R-:W-:-:S04]  /*1cd0*/  SEL R3, RZ, 0x1, !P0 ;  /* 0x00000001ff037807 */ /* 0x000fc80004000000 */
[----:B------:R-:W-:-:S04]  /*1ce0*/  LOP3.LUT R3, R3, 0x1, R8, 0xf8, !PT ;  /* 0x0000000103037812 */ /* 0x000fc800078ef808 */
[----:B------:R-:W-:-:S05]  /*1cf0*/  LOP3.LUT R3, R3, R6, RZ, 0xc0, !PT ;  /* 0x0000000603037212 */ /* 0x000fca00078ec0ff */
[----:B------:R-:W-:-:S05]  /*1d00*/  IMAD.IADD R3, R8, 0x1, R3 ;  /* 0x0000000108037824 */ /* 0x000fca00078e0203 */
[----:B------:R-:W-:Y:S01]  /*1d10*/  LOP3.LUT R0, R3, R0, RZ, 0xfc, !PT ;  /* 0x0000000003007212 */ /* 0x000fe200078efcff */
[----:B------:R-:W-:Y:S06]  /*1d20*/  BRA `(.L_x_16) ;  /* 0x0000000000107947 */ /* 0x000fec0003800000 */
.L_x_15:
[----:B------:R-:W-:-:S04]  /*1d30*/  LOP3.LUT R0, R0, 0x80000000, RZ, 0xc0, !PT ;  /* 0x8000000000007812 */ /* 0x000fc800078ec0ff */
[----:B------:R-:W-:Y:S01]  /*1d40*/  LOP3.LUT R0, R0, 0x7f800000, RZ, 0xfc, !PT ;  /* 0x7f80000000007812 */ /* 0x000fe200078efcff */
[----:B------:R-:W-:Y:S06]  /*1d50*/  BRA `(.L_x_16) ;  /* 0x0000000000047947 */ /* 0x000fec0003800000 */
.L_x_14:
[----:B------:R-:W-:-:S07]  /*1d60*/  LEA R0, R7, R0, 0x17 ;  /* 0x0000000007007211 */ /* 0x000fce00078eb8ff */
.L_x_16:
[----:B------:R-:W-:Y:S05]  /*1d70*/  BSYNC.RECONVERGENT B2 ;  /* 0x0000000000027941 */ /* 0x000fea0003800200 */
.L_x_13:
[----:B------:R-:W-:Y:S05]  /*1d80*/  BRA `(.L_x_17) ;  /* 0x0000000000207947 */ /* 0x000fea0003800000 */
.L_x_12:
[----:B------:R-:W-:-:S04]  /*1d90*/  LOP3.LUT R0, R3, 0x80000000, R0, 0x48, !PT ;  /* 0x8000000003007812 */ /* 0x000fc800078e4800 */
[----:B------:R-:W-:Y:S01]  /*1da0*/  LOP3.LUT R0, R0, 0x7f800000, RZ, 0xfc, !PT ;  /* 0x7f80000000007812 */ /* 0x000fe200078efcff */
[----:B------:R-:W-:Y:S06]  /*1db0*/  BRA `(.L_x_17) ;  /* 0x0000000000147947 */ /* 0x000fec0003800000 */
.L_x_11:
[----:B------:R-:W-:Y:S01]  /*1dc0*/  LOP3.LUT R0, R3, 0x80000000, R0, 0x48, !PT ;  /* 0x8000000003007812 */ /* 0x000fe200078e4800 */
[----:B------:R-:W-:Y:S06]  /*1dd0*/  BRA `(.L_x_17) ;  /* 0x00000000000c7947 */ /* 0x000fec0003800000 */
.L_x_10:
[----:B------:R-:W0:Y:S01]  /*1de0*/  MUFU.RSQ R0, -QNAN ;  /* 0xffc0000000007908 */ /* 0x000e220000001400 */
[----:B------:R-:W-:Y:S05]  /*1df0*/  BRA `(.L_x_17) ;  /* 0x0000000000047947 */ /* 0x000fea0003800000 */
.L_x_9:
[----:B------:R-:W-:-:S07]  /*1e00*/  FADD.FTZ R0, R0, R3 ;  /* 0x0000000300007221 */ /* 0x000fce0000010000 */
.L_x_17:
[----:B------:R-:W-:Y:S05]  /*1e10*/  BSYNC.RECONVERGENT B1 ;  /* 0x0000000000017941 */ /* 0x000fea0003800200 */
.L_x_7:
[----:B------:R-:W-:-:S04]  /*1e20*/  HFMA2 R3, -RZ, RZ, 0, 0 ;  /* 0x00000000ff037431 */ /* 0x000fc800000001ff */
[----:B0-----:R-:W-:Y:S05]  /*1e30*/  RET.REL.NODEC R2 `(paged_decode_attention_64_fp32) ;  /* 0xffffffe002707950 */ /* 0x001fea0003c3ffff */
.L_x_18:
[----:B------:R-:W-:-:S00]  /*1e40*/  BRA `(.L_x_18) ;  /* 0xfffffffc00fc7947 */ /* 0x000fc0000383ffff */
[----:B------:R-:W-:-:S00]  /*1e50*/  NOP ;  /* 0x0000000000007918 */ /* 0x000fc00000000000 */
        /* <DEDUP_REMOVED lines=10> */
.L_x_38:


//--------------------- .text.paged_decode_attention_128_fp32 --------------------------
	.section	.text.paged_decode_attention_128_fp32,"ax",@progbits
	.align	128
        .global         paged_decode_attention_128_fp32
        .type           paged_decode_attention_128_fp32,@function
        .size           paged_decode_attention_128_fp32,(.L_x_39 - paged_decode_attention_128_fp32)
        .other          paged_decode_attention_128_fp32,@"STO_CUDA_ENTRY STV_DEFAULT"
paged_decode_attention_128_fp32:
.text.paged_decode_attention_128_fp32:
        /* <DEDUP_REMOVED lines=10> */
[----:B---3--:R-:W-:Y:S01]  /*00a0*/  MOV R4, UR4 ;  /* 0x0000000400047c02 */ /* 0x008fe20008000f00 */
[----:B------:R-:W-:Y:S01]  /*00b0*/  HFMA2 R23, -RZ, RZ, 0, 0 ;  /* 0x00000000ff177431 */ /* 0x000fe200000001ff */
[----:B----4-:R-:W-:Y:S02]  /*00c0*/  IABS R7, R6 ;  /* 0x0000000600077213 */ /* 0x010fe40000000000 */
[----:B------:R-:W-:Y:S02]  /*00d0*/  IABS R12, R4 ;  /* 0x00000004000c7213 */ /* 0x000fe40000000000 */
[----:B------:R-:W1:Y:S01]  /*00e0*/  I2F.RP R9, R7 ;  /* 0x0000000700097306 */ /* 0x000e620000209400 */
[----:B------:R-:W-:-:S07]  /*00f0*/  IABS R14, R13 ;  /* 0x0000000d000e7213 */ /* 0x000fce0000000000 */
        /* <DEDUP_REMOVED lines=8> */
[----:B------:R-:W-:-:S04]  /*0180*/  IMAD.HI.U32 R2, R5, R3, R4 ;  /* 0x0000000305027227 */ /* 0x000fc800078e0004 */
[----:B------:R-:W-:Y:S02]  /*0190*/  VIADD R4, R9, 0xffffffe ;  /* 0x0ffffffe09047836 */ /* 0x000fe40000000000 */
[----:B------:R-:W-:Y:S02]  /*01a0*/  IMAD.HI.U32 R10, R2, R7, RZ ;  /* 0x00000007020a7227 */ /* 0x000fe400078e00ff */
[----:B------:R-:W0:Y:S01]  /*01b0*/  LDC.64 R2, c[0x0][0x3b8] ;  /* 0x0000ee00ff027b82 */ /* 0x000e220000000a00 */
[----:B------:R1:W3:Y:S02]  /*01c0*/  F2I.FTZ.U32.TRUNC.NTZ R5, R4 ;  /* 0x0000000400057305 */ /* 0x0002e4000021f000 */
[----:B------:R-:W-:-:S05]  /*01d0*/  IADD3 R11, PT, PT, -R10, RZ, RZ ;  /* 0x000000ff0a0b7210 */ /* 0x000fca0007ffe1ff */
[----:B------:R-:W-:Y:S02]  /*01e0*/  IMAD R11, R12, R11, R7 ;  /* 0x0000000b0c0b7224 */ /* 0x000fe400078e0207 */
[----:B-1----:R-:W-:-:S03]  /*01f0*/  IMAD.MOV.U32 R4, RZ, RZ, RZ ;  /* 0x000000ffff047224 */ /* 0x002fc600078e00ff */
[----:B------:R-:W-:-:S13]  /*0200*/  ISETP.GT.U32.AND P1, PT, R12, R11, PT ;  /* 0x0000000b0c00720c */ /* 0x000fda0003f24070 */
[-C--:B------:R-:W-:Y:S02]  /*0210*/  @!P1 IADD3 R11, PT, PT, R11, -R12.reuse, RZ ;  /* 0x8000000c0b0b9210 */ /* 0x080fe40007ffe0ff */
[----:B------:R-:W-:Y:S02]  /*0220*/  @!P1 IADD3 R10, PT, PT, R10, 0x1, RZ ;  /* 0x000000010a0a9810 */ /* 0x000fe40007ffe0ff */
[----:B------:R-:W-:Y:S01]  /*0230*/  ISETP.GE.U32.AND P0, PT, R11, R12, PT ;  /* 0x0000000c0b00720c */ /* 0x000fe20003f06070 */
[----:B---3--:R-:W-:Y:S01]  /*0240*/  IMAD.MOV R12, RZ, RZ, -R5 ;  /* 0x000000ffff0c7224 */ /* 0x008fe200078e0a05 */
[----:B------:R-:W-:Y:S02]  /*0250*/  LOP3.LUT R11, R6, UR4, RZ, 0x3c, !PT ;  /* 0x00000004060b7c12 */ /* 0x000fe4000f8e3cff */
[----:B------:R-:W-:Y:S02]  /*0260*/  ISETP.NE.AND P1, PT, RZ, UR4, PT ;  /* 0x00000004ff007c0c */ /* 0x000fe4000bf25270 */
[----:B------:R-:W-:Y:S01]  /*0270*/  ISETP.GE.AND P2, PT, R11, RZ, PT ;  /* 0x000000ff0b00720c */ /* 0x000fe20003f46270 */
[----:B------:R-:W-:Y:S01]  /*0280*/  IMAD R11, R12, R7, RZ ;  /* 0x000000070c0b7224 */ /* 0x000fe200078e02ff */
[----:B0-----:R-:W-:-:S03]  /*0290*/  IABS R12, R2 ;  /* 0x00000002000c7213 */ /* 0x001fc60000000000 */
[----:B------:R-:W-:Y:S01]  /*02a0*/  IMAD.HI.U32 R4, R5, R11, R4 ;  /* 0x0000000b05047227 */ /* 0x000fe200078e0004 */
[----:B------:R-:W0:Y:S03]  /*02b0*/  I2F.RP R17, R12 ;  /* 0x0000000c00117306 */ /* 0x000e260000209400 */
[----:B------:R-:W-:-:S05]  /*02c0*/  @P0 VIADD R10, R10, 0x1 ;  /* 0x000000010a0a0836 */ /* 0x000fca0000000000 */
[----:B------:R-:W-:Y:S02]  /*02d0*/  MOV R9, R10 ;  /* 0x0000000a00097202 */ /* 0x000fe40000000f00 */
[----:B------:R-:W-:-:S03]  /*02e0*/  MOV R10, R14 ;  /* 0x0000000e000a7202 */ /* 0x000fc60000000f00 */
[----:B------:R-:W-:Y:S01]  /*02f0*/  @!P2 IMAD.MOV R9, RZ, RZ, -R9 ;  /* 0x000000ffff09a224 */ /* 0x000fe200078e0a09 */
[----:B------:R-:W-:Y:S01]  /*0300*/  @!P1 LOP3.LUT R9, RZ, UR4, RZ, 0x33, !PT ;  /* 0x00000004ff099c12 */ /* 0x000fe2000f8e33ff */
[----:B------:R-:W-:Y:S01]  /*0310*/  IMAD.HI.U32 R16, R4, R10, RZ ;  /* 0x0000000a04107227 */ /* 0x000fe200078e00ff */
[----:B0-----:R-:W0:Y:S02]  /*0320*/  MUFU.RCP R17, R17 ;  /* 0x0000001100117308 */ /* 0x001e240000001000 */
[----:B------:R-:W-:Y:S02]  /*0330*/  IABS R14, R9 ;  /* 0x00000009000e7213 */ /* 0x000fe40000000000 */
[----:B------:R-:W-:-:S04]  /*0340*/  IADD3 R4, PT, PT, -R16, RZ, RZ ;  /* 0x000000ff10047210 */ /* 0x000fc80007ffe1ff */
[----:B------:R-:W1:Y:S01]  /*0350*/  I2F.RP R15, R14 ;  /* 0x0000000e000f7306 */ /* 0x000e620000209400 */
[C---:B------:R-:W-:Y:S02]  /*0360*/  IMAD R10, R7.reuse, R4, R10 ;  /* 0x00000004070a7224 */ /* 0x040fe400078e020a */
[----:B------:R-:W3:Y:S03]  /*0370*/  LDC.64 R4, c[0x0][0x3b0] ;  /* 0x0000ec00ff047b82 */ /* 0x000ee60000000a00 */
[----:B------:R-:W-:Y:S02]  /*0380*/  ISETP.GT.U32.AND P1, PT, R7, R10, PT ;  /* 0x0000000a0700720c */ /* 0x000fe40003f24070 */
[----:B0-----:R-:W-:Y:S01]  /*0390*/  IADD3 R11, PT, PT, R17, 0xffffffe, RZ ;  /* 0x0ffffffe110b7810 */ /* 0x001fe20007ffe0ff */
[----:B-1----:R-:W0:Y:S10]  /*03a0*/  MUFU.RCP R15, R15 ;  /* 0x0000000f000f7308 */ /* 0x002e340000001000 */
[----:B------:R-:W-:-:S02]  /*03b0*/  @!P1 IMAD.IADD R10, R10, 0x1, -R7 ;  /* 0x000000010a0a9824 */ /* 0x000fc400078e0a07 */
[----:B------:R-:W-:Y:S01]  /*03c0*/  @!P1 VIADD R16, R16, 0x1 ;  /* 0x0000000110109836 */ /* 0x000fe20000000000 */
[----:B------:R-:W-:Y:S01]  /*03d0*/  ISETP.NE.AND P1, PT, R6, RZ, PT ;  /* 0x000000ff0600720c */ /* 0x000fe20003f25270 */
[----:B------:R-:W1:Y:S01]  /*03e0*/  F2I.FTZ.U32.TRUNC.NTZ R11, R11 ;  /* 0x0000000b000b7305 */ /* 0x000e62000021f000 */
[----:B------:R-:W-:Y:S01]  /*03f0*/  ISETP.GE.U32.AND P0, PT, R10, R7, PT ;  /* 0x000000070a00720c */ /* 0x000fe20003f06070 */
[----:B------:R-:W-:Y:S01]  /*0400*/  HFMA2 R10, -RZ, RZ, 0, 0 ;  /* 0x00000000ff0a7431 */ /* 0x000fe200000001ff */
[----:B------:R-:W-:-:S04]  /*0410*/  LOP3.LUT R7, R13, R6, RZ, 0x3c, !PT ;  /* 0x000000060d077212 */ /* 0x000fc800078e3cff */
[----:B------:R-:W-:Y:S02]  /*0420*/  ISETP.GE.AND P2, PT, R7, RZ, PT ;  /* 0x000000ff0700720c */ /* 0x000fe40003f46270 */
[----:B0-----:R-:W-:Y:S02]  /*0430*/  IADD3 R7, PT, PT, R15, 0xffffffe, RZ ;  /* 0x0ffffffe0f077810 */ /* 0x001fe40007ffe0ff */
[----:B---3--:R-:W-:-:S03]  /*0440*/  IADD3 R15, PT, PT, R4, -0x1, R2 ;  /* 0xffffffff040f7810 */ /* 0x008fc60007ffe002 */
[----:B------:R-:W-:Y:S01]  /*0450*/  @P0 VIADD R16, R16, 0x1 ;  /* 0x0000000110100836 */ /* 0x000fe20000000000 */
[----:B------:R-:W0:Y:S01]  /*0460*/  F2I.FTZ.U32.TRUNC.NTZ R7, R7 ;  /* 0x0000000700077305 */ /* 0x000e22000021f000 */
[----:B-1----:R-:W-:Y:S02]  /*0470*/  IADD3 R19, PT, PT, RZ, -R11, RZ ;  /* 0x8000000bff137210 */ /* 0x002fe40007ffe0ff */
[----:B------:R-:W-:Y:S02]  /*0480*/  IABS R20, R15 ;  /* 0x0000000f00147213 */ /* 0x000fe40000000000 */
[----:B------:R-:W-:Y:S01]  /*0490*/  @!P2 IMAD.MOV R16, RZ, RZ, -R16 ;  /* 0x000000ffff10a224 */ /* 0x000fe200078e0a10 */
[----:B------:R-:W-:Y:S01]  /*04a0*/  @!P1 LOP3.LUT R16, RZ, R6, RZ, 0x33, !PT ;  /* 0x00000006ff109212 */ /* 0x000fe200078e33ff */
[----:B------:R-:W-:Y:S01]  /*04b0*/  IMAD R19, R19, R12, RZ ;  /* 0x0000000c13137224 */ /* 0x000fe200078e02ff */
[----:B------:R-:W-:Y:S02]  /*04c0*/  LOP3.LUT R15, R15, R2, RZ, 0x3c, !PT ;  /* 0x000000020f0f7212 */ /* 0x000fe400078e3cff */
[----:B------:R-:W-:Y:S01]  /*04d0*/  IADD3 R17, PT, PT, -R16, RZ, RZ ;  /* 0x000000ff10117210 */ /* 0x000fe20007ffe1ff */
[----:B------:R-:W-:Y:S01]  /*04e0*/  IMAD.HI.U32 R4, R11, R19, R10 ;  /* 0x000000130b047227 */ /* 0x000fe200078e000a */
[----:B------:R-:W-:-:S03]  /*04f0*/  ISETP.GE.AND P2, PT, R15, RZ, PT ;  /* 0x000000ff0f00720c */ /* 0x000fc60003f46270 */
[----:B------:R-:W-:Y:S01]  /*0500*/  IMAD.MOV.U32 R19, RZ, RZ, R20 ;  /* 0x000000ffff137224 */ /* 0x000fe200078e0014 */
[----:B------:R-:W-:Y:S01]  /*0510*/  IABS R20, R9 ;  /* 0x0000000900147213 */ /* 0x000fe20000000000 */
[----:B0-----:R-:W-:Y:S02]  /*0520*/  IMAD.MOV R18, RZ, RZ, -R7 ;  /* 0x000000ffff127224 */ /* 0x001fe400078e0a07 */
[----:B------:R-:W-:-:S03]  /*0530*/  IMAD.HI.U32 R4, R4, R19, RZ ;  /* 0x0000001304047227 */ /* 0x000fc600078e00ff */
[----:B------:R-:W-:Y:S01]  /*0540*/  MOV R11, R18 ;  /* 0x00000012000b7202 */ /* 0x000fe20000000f00 */
[----:B------:R-:W-:Y:S01]  /*0550*/  IMAD R10, R6, R17, R13 ;  /* 0x00000011060a7224 */ /* 0x000fe200078e020d */
[----:B------:R-:W-:Y:S01]  /*0560*/  IADD3 R17, PT, PT, -R4, RZ, RZ ;  /* 0x000000ff04117210 */ /* 0x000fe20007ffe1ff */
[----:B------:R-:W-:Y:S02]  /*0570*/  IMAD.MOV.U32 R6, RZ, RZ, RZ ;  /* 0x000000ffff067224 */ /* 0x000fe400078e00ff */
[----:B------:R-:W-:Y:S01]  /*0580*/  IMAD R11, R11, R14, RZ ;  /* 0x0000000e0b0b7224 */ /* 0x000fe200078e02ff */
[----:B------:R-:W-:Y:S01]  /*0590*/  IABS R18, R10 ;  /* 0x0000000a00127213 */ /* 0x000fe20000000000 */
[----:B------:R-:W-:Y:S01]  /*05a0*/  IMAD R17, R12, R17, R19 ;  /* 0x000000110c117224 */ /* 0x000fe200078e0213 */
[----:B------:R-:W-:Y:S01]  /*05b0*/  LOP3.LUT R10, R10, R9, RZ, 0x3c, !PT ;  /* 0x000000090a0a7212 */ /* 0x000fe200078e3cff */
[----:B------:R-:W-:Y:S01]  /*05c0*/  IMAD.HI.U32 R6, R7, R11, R6 ;  /* 0x0000000b07067227 */ /* 0x000fe200078e0006 */
[----:B------:R-:W-:-:S02]  /*05d0*/  MOV R11, R18 ;  /* 0x00000012000b7202 */ /* 0x000fc40000000f00 */
[----:B------:R-:W-:Y:S01]  /*05e0*/  ISETP.GT.U32.AND P3, PT, R12, R17, PT ;  /* 0x000000110c00720c */ /* 0x000fe20003f64070 */
[----:B------:R-:W-:Y:S02]  /*05f0*/  IMAD.MOV R20, RZ, RZ, -R20 ;  /* 0x000000ffff147224 */ /* 0x000fe400078e0a14 */
[----:B------:R-:W-:-:S04]  /*0600*/  IMAD.HI.U32 R7, R6, R11, RZ ;  /* 0x0000000b06077227 */ /* 0x000fc800078e00ff */
[----:B------:R-:W-:Y:S02]  /*0610*/  IMAD.MOV.U32 R18, RZ, RZ, R20 ;  /* 0x000000ffff127224 */ /* 0x000fe400078e0014 */
[----:B------:R-:W-:Y:S02]  /*0620*/  IMAD R6, R16, R5, RZ ;  /* 0x0000000510067224 */ /* 0x000fe400078e02ff */
[----:B------:R-:W-:Y:S02]  /*0630*/  IMAD R11, R7, R18, R11 ;  /* 0x00000012070b7224 */ /* 0x000fe400078e020b */
[----:B------:R-:W-:Y:S02]  /*0640*/  @!P3 IADD3 R17, PT, PT, R17, -R12, RZ ;  /* 0x8000000c1111b210 */ /* 0x000fe40007ffe0ff */
[----:B------:R-:W-:Y:S02]  /*0650*/  @!P3 IADD3 R4, PT, PT, R4, 0x1, RZ ;  /* 0x000000010404b810 */ /* 0x000fe40007ffe0ff */
[----:B------:R-:W-:-:S02]  /*0660*/  ISETP.GT.U32.AND P0, PT, R14, R11, PT ;  /* 0x0000000b0e00720c */ /* 0x000fc40003f04070 */
[----:B------:R-:W-:Y:S02]  /*0670*/  ISETP.GE.U32.AND P4, PT, R17, R12, PT ;  /* 0x0000000c1100720c */ /* 0x000fe40003f86070 */
[----:B------:R-:W-:-:S09]  /*0680*/  ISETP.NE.AND P3, PT, R2, RZ, PT ;  /* 0x000000ff0200720c */ /* 0x000fd20003f65270 */
[----:B------:R-:W-:Y:S01]  /*0690*/  @!P0 IMAD.IADD R11, R11, 0x1, -R14 ;  /* 0x000000010b0b8824 */ /* 0x000fe200078e0a0e */
[----:B------:R-:W-:Y:S01]  /*06a0*/  @!P0 IADD3 R7, PT, PT, R7, 0x1, RZ ;  /* 0x0000000107078810 */ /* 0x000fe20007ffe0ff */
[----:B------:R-:W-:Y:S01]  /*06b0*/  @P4 VIADD R4, R4, 0x1 ;  /* 0x0000000104044836 */ /* 0x000fe20000000000 */
[----:B------:R-:W-:Y:S02]  /*06c0*/  ISETP.GE.AND P4, PT, R10, RZ, PT ;  /* 0x000000ff0a00720c */ /* 0x000fe40003f86270 */
[----:B------:R-:W-:Y:S01]  /*06d0*/  ISETP.GE.U32.AND P1, PT, R11, R14, PT ;  /* 0x0000000e0b00720c */ /* 0x000fe20003f26070 */
[----:B------:R-:W-:Y:S01]  /*06e0*/  IMAD.MOV.U32 R12, RZ, RZ, R4 ;  /* 0x000000ffff0c7224 */ /* 0x000fe200078e0004 */
[----:B------:R-:W-:Y:S01]  /*06f0*/  ISETP.NE.AND P0, PT, R9, RZ, PT ;  /* 0x000000ff0900720c */ /* 0x000fe20003f05270 */
[----:B------:R-:W-:Y:S02]  /*0700*/  IMAD.MOV.U32 R4, RZ, RZ, RZ ;  /* 0x000000ffff047224 */ /* 0x000fe400078e00ff */
[----:B------:R-:W-:Y:S01]  /*0710*/  @!P2 IMAD.MOV R12, RZ, RZ, -R12 ;  /* 0x000000ffff0ca224 */ /* 0x000fe200078e0a0c */
[----:B------:R-:W-:-:S07]  /*0720*/  @!P3 LOP3.LUT R12, RZ, R2, RZ, 0x33, !PT ;  /* 0x00000002ff0cb212 */ /* 0x000fce00078e33ff */
[----:B------:R-:W-:Y:S02]  /*0730*/  @P1 IADD3 R7, PT, PT, R7, 0x1, RZ ;  /* 0x0000000107071810 */ /* 0x000fe40007ffe0ff */
[----:B------:R-:W-:Y:S02]  /*0740*/  ISETP.GE.AND P1, PT, R12, 0x1, PT ;  /* 0x000000010c00780c */ /* 0x000fe40003f26270 */
[----:B------:R-:W-:Y:S02]  /*0750*/  @!P4 IADD3 R7, PT, PT, -R7, RZ, RZ ;  /* 0x000000ff0707c210 */ /* 0x000fe40007ffe1ff */
[----:B------:R-:W-:Y:S01]  /*0760*/  @!P0 LOP3.LUT R7, RZ, R9, RZ, 0x33, !PT ;  /* 0x00000009ff078212 */ /* 0x000fe200078e33ff */
[----:B--2---:R-:W-:-:S08]  /*0770*/  FMUL R5, R8, R3 ;  /* 0x0000000308057220 */ /* 0x004fd00000400000 */
[----:B------:R-:W-:Y:S05]  /*0780*/  @!P1 BRA `(.L_x_19) ;  /* 0x0000000c00bc9947 */ /* 0x000fea0003800000 */
[----:B------:R-:W0:Y:S01]  /*0790*/  S2UR UR5, SR_CgaCtaId ;  /* 0x00000000000579c3 */ /* 0x000e220000008800 */
[----:B------:R-:W-:Y:S01]  /*07a0*/  IMAD.WIDE R2, R2, UR4, RZ ;  /* 0x0000000402027c25 */ /* 0x000fe2000f8e02ff */
[----:B------:R-:W-:Y:S01]  /*07b0*/  SHF.R.U32.HI R0, RZ, 0x3, R0 ;  /* 0x00000003ff007819 */ /* 0x000fe20000011600 */
[----:B------:R-:W-:Y:S01]  /*07c0*/  USHF.L.U32 UR10, UR4, 0x7, URZ ;  /* 0x00000007040a7899 */ /* 0x000fe200080006ff */
[----:B------:R-:W-:Y:S01]  /*07d0*/  MOV R20, 0xf149f2ca ;  /* 0xf149f2ca00147802 */ /* 0x000fe20000000f00 */
[----:B------:R-:W-:Y:S01]  /*07e0*/  IMAD.MOV.U32 R23, RZ, RZ, RZ ;  /* 0x000000ffff177224 */ /* 0x000fe200078e00ff */
[C---:B------:R-:W-:Y:S01]  /*07f0*/  SHF.L.U64.HI R3, R2.reuse, 0x7, R3 ;  /* 0x0000000702037819 */ /* 0x040fe20000010203 */
[----:B------:R-:W-:Y:S01]  /*0800*/  UMOV UR4, 0x400 ;  /* 0x0000040000047882 */ /* 0x000fe20000000000 */
[----:B------:R-:W-:Y:S01]  /*0810*/  IMAD.SHL.U32 R2, R2, 0x80, RZ ;  /* 0x0000008002027824 */ /* 0x000fe200078e00ff */
[----:B------:R-:W-:Y:S01]  /*0820*/  MOV R4, RZ ;  /* 0x000000ff00047202 */ /* 0x000fe20000000f00 */
[----:B------:R-:W1:Y:S01]  /*0830*/  LDCU UR11, c[0x0][0x3b0] ;  /* 0x00007600ff0b77ac */ /* 0x000e620008000800 */
[----:B------:R-:W-:Y:S01]  /*0840*/  LOP3.LUT R0, R0, 0x7c, RZ, 0xc0, !PT ;  /* 0x0000007c00007812 */ /* 0x000fe200078ec0ff */
[----:B------:R-:W-:-:S02]  /*0850*/  USHF.R.S32.HI UR14, URZ, 0x1f, UR10 ;  /* 0x0000001fff0e7899 */ /* 0x000fc4000801140a */
[----:B0-----:R-:W-:-:S03]  /*0860*/  ULEA UR5, UR5, UR4, 0x18 ;  /* 0x0000000405057291 */ /* 0x001fc6000f8ec0ff */
[----:B------:R-:W-:-:S09]  /*0870*/  UMOV UR4, URZ ;  /* 0x000000ff00047c82 */ /* 0x000fd20008000000 */
.L_x_23:
        /* <DEDUP_REMOVED lines=10> */
[----:B------:R-:W-:-:S05]  /*0920*/  IADD3 R11, P0, PT, R6, UR4, RZ ;  /* 0x00000004060b7c10 */ /* 0x000fca000ff1e0ff */
[----:B------:R-:W-:Y:S01]  /*0930*/  IMAD.X R14, RZ, RZ, R14, P0 ;  /* 0x000000ffff0e7224 */ /* 0x000fe200000e060e */
[----:B0-----:R-:W-:-:S04]  /*0940*/  LEA R10, P0, R11, R8, 0x2 ;  /* 0x000000080b0a7211 */ /* 0x001fc800078010ff */
[----:B------:R-:W-:-:S06]  /*0950*/  LEA.HI.X R11, R11, R9, R14, 0x2, P0 ;  /* 0x000000090b0b7211 */ /* 0x000fcc00000f140e */
[----:B------:R-:W2:Y:S01]  /*0960*/  LDG.E.CONSTANT R11, desc[UR12][R10.64] ;  /* 0x0000000c0a0b7981 */ /* 0x000ea2000c1e9900 */
[----:B-1----:R-:W-:Y:S01]  /*0970*/  UISETP.LT.AND UP0, UPT, UR11, UR8, UPT ;  /* 0x000000080b00728c */ /* 0x002fe2000bf01270 */
[----:B------:R-:W-:Y:S01]  /*0980*/  MOV R9, RZ ;  /* 0x000000ff00097202 */ /* 0x000fe20000000f00 */
        /* <DEDUP_REMOVED lines=9> */
[----:B------:R-:W-:-:S04]  /*0a20*/  IMAD R17, R17, R2, R16 ;  /* 0x0000000211117224 */ /* 0x000fc800078e0210 */
[----:B------:R-:W-:Y:S01]  /*0a30*/  IMAD.IADD R19, R15, 0x1, R17 ;  /* 0x000000010f137824 */ /* 0x000fe200078e0211 */
[----:B------:R-:W-:Y:S06]  /*0a40*/  BRA.U !UP0, `(.L_x_21) ;  /* 0x0000000508e47547 */ /* 0x000fec000b800000 */
[----:B------:R-:W0:Y:S01]  /*0a50*/  LDCU.64 UR18, c[0x0][0x390] ;  /* 0x00007200ff1277ac */ /* 0x000e220008000a00 */
[C---:B------:R-:W-:Y:S02]  /*0a60*/  SHF.L.U32 R16, R14.reuse, 0x2, RZ ;  /* 0x000000020e107819 */ /* 0x040fe400000006ff */
        /* <DEDUP_REMOVED lines=13> */
.L_x_22:
[----:B------:R-:W2:Y:S01]  /*0b40*/  LDG.E.CONSTANT R8, desc[UR12][R16.64] ;  /* 0x0000000c10087981 */ /* 0x000ea2000c1e9900 */
[----:B------:R-:W0:Y:S01]  /*0b50*/  S2UR UR9, SR_CgaCtaId ;  /* 0x00000000000979c3 */ /* 0x000e220000008800 */
[----:B------:R-:W-:Y:S01]  /*0b60*/  UMOV UR7, 0x400 ;  /* 0x0000040000077882 */ /* 0x000fe20000000000 */
[----:B------:R-:W-:Y:S01]  /*0b70*/  HFMA2 R26, -RZ, RZ, 3.7421875, 0 ;  /* 0x437c0000ff1a7431 */ /* 0x000fe200000001ff */
        /* <DEDUP_REMOVED lines=10> */
[----:B------:R-:W-:-:S04]  /*0c20*/  IMAD.MOV.U32 R22, RZ, RZ, 0x3bbb989d ;  /* 0x3bbb989dff167424 */ /* 0x000fc800078e00ff */
[----:B------:R-:W0:Y:S02]  /*0c30*/  SHFL.DOWN PT, R11, R24, 0x1, 0x1f ;  /* 0x08201f00180b7f89 */ /* 0x000e2400000e0000 */
[----:B0-----:R-:W-:-:S05]  /*0c40*/  FADD R27, R24, R11 ;  /* 0x0000000b181b7221 */ /* 0x001fca0000000000 */
[----:B------:R-:W-:Y:S01]  /*0c50*/  @!P0 STS [R0+UR5], R27 ;  /* 0x0000001b00008988 */ /* 0x000fe20008000805 */
[----:B------:R-:W-:Y:S06]  /*0c60*/  BAR.SYNC.DEFER_BLOCKING 0x0 ;  /* 0x0000000000007b1d */ /* 0x000fec0000010000 */
[----:B------:R-:W0:Y:S02]  /*0c70*/  LDS.128 R8, [UR7] ;  /* 0x00000007ff087984 */ /* 0x000e240008000c00 */
[----:B0-----:R-:W-:-:S04]  /*0c80*/  FADD R9, R8, R9 ;  /* 0x0000000908097221 */ /* 0x001fc80000000000 */
[----:B------:R-:W-:-:S04]  /*0c90*/  FADD R10, R9, R10 ;  /* 0x0000000a090a7221 */ /* 0x000fc80000000000 */
[----:B------:R-:W-:-:S05]  /*0ca0*/  FADD R10, R10, R11 ;  /* 0x0000000b0a0a7221 */ /* 0x000fca0000000000 */
[----:B------:R-:W-:-:S05]  /*0cb0*/  FMNMX R25, R10, R20, !PT ;  /* 0x000000140a197209 */ /* 0x000fca0007800000 */
[----:B------:R-:W-:-:S04]  /*0cc0*/  FADD R11, -R25, R20 ;  /* 0x00000014190b7221 */ /* 0x000fc80000000100 */
[----:B------:R-:W-:-:S04]  /*0cd0*/  FFMA.SAT R9, R11, R22, 0.5 ;  /* 0x3f0000000b097423 */ /* 0x000fc80000002016 */
[----:B------:R-:W-:Y:S01]  /*0ce0*/  FFMA.RM R8, R9, R26, 12582913 ;  /* 0x4b40000109087423 */ /* 0x000fe2000000401a */
[----:B------:R-:W-:-:S03]  /*0cf0*/  FADD R9, R10, -R25 ;  /* 0x800000190a097221 */ /* 0x000fc60000000000 */
[----:B------:R-:W-:Y:S01]  /*0d00*/  FADD R10, R8, -12583039 ;  /* 0xcb40007f080a7421 */ /* 0x000fe20000000000 */
[----:B------:R-:W-:-:S03]  /*0d10*/  FFMA.SAT R27, R9, R22, 0.5 ;  /* 0x3f000000091b7423 */ /* 0x000fc60000002016 */
[----:B------:R-:W-:Y:S01]  /*0d20*/  FFMA R20, R11, 1.4426950216293334961, -R10 ;  /* 0x3fb8aa3b0b147823 */ /* 0x000fe2000000080a */
[----:B------:R-:W-:-:S03]  /*0d30*/  FFMA.RM R10, R27, R26, 12582913 ;  /* 0x4b4000011b0a7423 */ /* 0x000fc6000000401a */
[----:B------:R-:W-:Y:S01]  /*0d40*/  FFMA R20, R11, 1.925963033500011079e-08, R20 ;  /* 0x32a570600b147823 */ /* 0x000fe20000000014 */
[C---:B------:R-:W-:Y:S01]  /*0d50*/  FADD R24, R10.reuse, -12583039 ;  /* 0xcb40007f0a187421 */ /* 0x040fe20000000000 */
[----:B------:R-:W-:Y:S02]  /*0d60*/  SHF.L.U32 R27, R10, 0x17, RZ ;  /* 0x000000170a1b7819 */ /* 0x000fe400000006ff */
[----:B------:R0:W1:Y:S01]  /*0d70*/  MUFU.EX2 R11, R20 ;  /* 0x00000014000b7308 */ /* 0x0000620000000800 */
[----:B------:R-:W-:-:S04]  /*0d80*/  FFMA R24, R9, 1.4426950216293334961, -R24 ;  /* 0x3fb8aa3b09187823 */ /* 0x000fc80000000818 */
[----:B------:R-:W-:Y:S01]  /*0d90*/  FFMA R28, R9, 1.925963033500011079e-08, R24 ;  /* 0x32a57060091c7823 */ /* 0x000fe20000000018 */
[----:B------:R-:W-:Y:S02]  /*0da0*/  IMAD.SHL.U32 R24, R8, 0x800000, RZ ;  /* 0x0080000008187824 */ /* 0x000fe400078e00ff */
[----:B------:R-:W-:Y:S01]  /*0db0*/  IMAD.U32 R9, RZ, RZ, UR10 ;  /* 0x0000000aff097e24 */ /* 0x000fe2000f8e00ff */
[----:B0-----:R-:W-:Y:S02]  /*0dc0*/  MOV R20, R18 ;  /* 0x0000001200147202 */ /* 0x001fe40000000f00 */
[----:B------:R-:W0:Y:S01]  /*0dd0*/  MUFU.EX2 R28, R28 ;  /* 0x0000001c001c7308 */ /* 0x000e220000000800 */
[----:B------:R-:W-:Y:S01]  /*0de0*/  BAR.SYNC.DEFER_BLOCKING 0x0 ;  /* 0x0000000000007b1d */ /* 0x000fe20000010000 */
[----:B------:R-:W-:Y:S01]  /*0df0*/  LEA R8, P1, R9, R16, 0x2 ;  /* 0x0000001009087211 */ /* 0x000fe200078210ff */
[----:B-1----:R-:W-:Y:S01]  /*0e00*/  FMUL R24, R24, R11 ;  /* 0x0000000b18187220 */ /* 0x002fe20000400000 */
[----:B------:R-:W-:-:S03]  /*0e10*/  IMAD.U32 R11, RZ, RZ, UR14 ;  /* 0x0000000eff0b7e24 */ /* 0x000fc6000f8e00ff */
[----:B------:R1:W2:Y:S02]  /*0e20*/  LDG.E.CONSTANT R10, desc[UR12][R20.64] ;  /* 0x0000000c140a7981 */ /* 0x0002a4000c1e9900 */
[----:B------:R-:W-:-:S05]  /*0e30*/  LEA.HI.X R9, R9, R17, R11, 0x2, P1 ;  /* 0x0000001109097211 */ /* 0x000fca00008f140b */
[----:B------:R-:W3:Y:S01]  /*0e40*/  LDG.E.CONSTANT R8, desc[UR12][R8.64] ;  /* 0x0000000c08087981 */ /* 0x000ee2000c1e9900 */
[----:B0-----:R-:W-:-:S04]  /*0e50*/  FMUL R27, R27, R28 ;  /* 0x0000001c1b1b7220 */ /* 0x001fc80000400000 */
[----:B------:R-:W-:Y:S01]  /*0e60*/  FFMA R23, R24, R23, R27 ;  /* 0x0000001718177223 */ /* 0x000fe2000000001b */
[----:B---3--:R-:W-:-:S05]  /*0e70*/  FMUL R11, R5, R8 ;  /* 0x00000008050b7220 */ /* 0x008fca0000400000 */
[----:B------:R-:W0:Y:S02]  /*0e80*/  SHFL.DOWN PT, R28, R11, 0x10, 0x1f ;  /* 0x0a001f000b1c7f89 */ /* 0x000e2400000e0000 */
[----:B0-----:R-:W-:-:S05]  /*0e90*/  FADD R28, R11, R28 ;  /* 0x0000001c0b1c7221 */ /* 0x001fca0000000000 */
[----:B------:R-:W0:Y:S02]  /*0ea0*/  SHFL.DOWN PT, R29, R28, 0x8, 0x1f ;  /* 0x09001f001c1d7f89 */ /* 0x000e2400000e0000 */
[----:B0-----:R-:W-:-:S05]  /*0eb0*/  FADD R29, R28, R29 ;  /* 0x0000001d1c1d7221 */ /* 0x001fca0000000000 */
[----:B-1----:R-:W0:Y:S02]  /*0ec0*/  SHFL.DOWN PT, R20, R29, 0x4, 0x1f ;  /* 0x08801f001d147f89 */ /* 0x002e2400000e0000 */
[----:B0-----:R-:W-:-:S05]  /*0ed0*/  FADD R20, R29, R20 ;  /* 0x000000141d147221 */ /* 0x001fca0000000000 */
[----:B------:R-:W0:Y:S02]  /*0ee0*/  SHFL.DOWN PT, R9, R20, 0x2, 0x1f ;  /* 0x08401f0014097f89 */ /* 0x000e2400000e0000 */
[----:B0-----:R-:W-:-:S05]  /*0ef0*/  FADD R20, R20, R9 ;  /* 0x0000000914147221 */ /* 0x001fca0000000000 */
[----:B------:R-:W0:Y:S02]  /*0f00*/  SHFL.DOWN PT, R9, R20, 0x1, 0x1f ;  /* 0x08201f0014097f89 */ /* 0x000e2400000e0000 */
[----:B0-----:R-:W-:-:S05]  /*0f10*/  FADD R29, R20, R9 ;  /* 0x00000009141d7221 */ /* 0x001fca0000000000 */
[----:B------:R-:W-:Y:S01]  /*0f20*/  @!P0 STS [R0+UR5], R29 ;  /* 0x0000001d00008988 */ /* 0x000fe20008000805 */
[----:B--2---:R-:W-:Y:S01]  /*0f30*/  FMUL R27, R27, R10 ;  /* 0x0000000a1b1b7220 */ /* 0x004fe20000400000 */
[----:B------:R-:W-:Y:S06]  /*0f40*/  BAR.SYNC.DEFER_BLOCKING 0x0 ;  /* 0x0000000000007b1d */ /* 0x000fec0000010000 */
[----:B------:R-:W0:Y:S02]  /*0f50*/  LDS.128 R8, [UR7] ;  /* 0x00000007ff087984 */ /* 0x000e240008000c00 */
[----:B0-----:R-:W-:-:S04]  /*0f60*/  FADD R9, R8, R9 ;  /* 0x0000000908097221 */ /* 0x001fc80000000000 */
[----:B------:R-:W-:-:S04]  /*0f70*/  FADD R10, R9, R10 ;  /* 0x0000000a090a7221 */ /* 0x000fc80000000000 */
[----:B------:R-:W-:-:S05]  /*0f80*/  FADD R11, R10, R11 ;  /* 0x0000000b0a0b7221 */ /* 0x000fca0000000000 */
[----:B------:R-:W-:-:S05]  /*0f90*/  FMNMX R20, R25, R11, !PT ;  /* 0x0000000b19147209 */ /* 0x000fca0007800000 */
[----:B------:R-:W-:-:S04]  /*0fa0*/  FADD R25, R25, -R20 ;  /* 0x8000001419197221 */ /* 0x000fc80000000000 */
[----:B------:R-:W-:Y:S01]  /*0fb0*/  FFMA.SAT R9, R25, R22, 0.5 ;  /* 0x3f00000019097423 */ /* 0x000fe20000002016 */
[----:B------:R-:W-:-:S03]  /*0fc0*/  FADD R11, R11, -R20 ;  /* 0x800000140b0b7221 */ /* 0x000fc60000000000 */
[----:B------:R-:W-:Y:S01]  /*0fd0*/  FFMA.RM R10, R9, R26, 12582913 ;  /* 0x4b400001090a7423 */ /* 0x000fe2000000401a */
[----:B------:R-:W-:-:S03]  /*0fe0*/  MOV R9, UR10 ;  /* 0x0000000a00097c02 */ /* 0x000fc60008000f00 */
[----:B------:R-:W-:Y:S01]  /*0ff0*/  FADD R8, R10, -12583039 ;  /* 0xcb40007f0a087421 */ /* 0x000fe20000000000 */
[----:B------:R-:W-:-:S03]  /*1000*/  FFMA.SAT R29, R11, R22, 0.5 ;  /* 0x3f0000000b1d7423 */ /* 0x000fc60000002016 */
[----:B------:R-:W-:Y:S01]  /*1010*/  FFMA R22, R25, 1.4426950216293334961, -R8 ;  /* 0x3fb8aa3b19167823 */ /* 0x000fe20000000808 */
[----:B------:R-:W-:Y:S01]  /*1020*/  BAR.SYNC.DEFER_BLOCKING 0x0 ;  /* 0x0000000000007b1d */ /* 0x000fe20000010000 */
[----:B------:R-:W-:-:S04]  /*1030*/  LEA R8, P1, R9, R18, 0x2 ;  /* 0x0000001209087211 */ /* 0x000fc800078210ff */
[----:B------:R-:W-:-:S05]  /*1040*/  IADD3.X R9, PT, PT, R21, UR17, RZ, P1, !PT ;  /* 0x0000001115097c10 */ /* 0x000fca0008ffe4ff */
[----:B------:R-:W2:Y:S01]  /*1050*/  LDG.E.CONSTANT R8, desc[UR12][R8.64] ;  /* 0x0000000c08087981 */ /* 0x000ea2000c1e9900 */
[----:B------:R-:W-:-:S04]  /*1060*/  FFMA.RM R26, R29, R26, 12582913 ;  /* 0x4b4000011d1a7423 */ /* 0x000fc8000000401a */
[----:B------:R-:W-:-:S04]  /*1070*/  FADD R28, R26, -12583039 ;  /* 0xcb40007f1a1c7421 */ /* 0x000fc80000000000 */
[----:B------:R-:W-:Y:S01]  /*1080*/  FFMA R28, R11, 1.4426950216293334961, -R28 ;  /* 0x3fb8aa3b0b1c7823 */ /* 0x000fe2000000081c */
[----:B------:R-:W-:-:S03]  /*1090*/  FFMA R22, R25, 1.925963033500011079e-08, R22 ;  /* 0x32a5706019167823 */ /* 0x000fc60000000016 */
[----:B------:R-:W-:-:S04]  /*10a0*/  FFMA R28, R11, 1.925963033500011079e-08, R28 ;  /* 0x32a570600b1c7823 */ /* 0x000fc8000000001c */
[----:B------:R-:W0:Y:S01]  /*10b0*/  MUFU.EX2 R25, R28 ;  /* 0x0000001c00197308 */ /* 0x000e220000000800 */
[----:B------:R-:W-:-:S07]  /*10c0*/  UIADD3 UR6, UPT, UPT, UR6, 0x2, URZ ;  /* 0x0000000206067890 */ /* 0x000fce000fffe0ff */
[----:B------:R-:W1:Y:S01]  /*10d0*/  MUFU.EX2 R22, R22 ;  /* 0x0000001600167308 */ /* 0x000e620000000800 */
[----:B------:R-:W-:Y:S01]  /*10e0*/  SHF.L.U32 R26, R26, 0x17, RZ ;  /* 0x000000171a1a7819 */ /* 0x000fe200000006ff */
[----:B------:R-:W-:Y:S01]  /*10f0*/  UISETP.NE.AND UP0, UPT, UR6, URZ, UPT ;  /* 0x000000ff0600728c */ /* 0x000fe2000bf05270 */
[----:B------:R-:W-:Y:S02]  /*1100*/  IMAD.SHL.U32 R11, R10, 0x800000, RZ ;  /* 0x008000000a0b7824 */ /* 0x000fe400078e00ff */
[----:B------:R-:W-:Y:S01]  /*1110*/  FFMA R24, R24, R4, R27 ;  /* 0x0000000418187223 */ /* 0x000fe2000000001b */
[----:B------:R-:W-:Y:S01]  /*1120*/  IADD3 R16, P2, PT, R16, UR15, RZ ;  /* 0x0000000f10107c10 */ /* 0x000fe2000ff5e0ff */
[----:B0-----:R-:W-:Y:S01]  /*1130*/  FMUL R26, R26, R25 ;  /* 0x000000191a1a7220 */ /* 0x001fe20000400000 */
[----:B------:R-:W-:Y:S02]  /*1140*/  IADD3 R18, P1, PT, R18, UR15, RZ ;  /* 0x0000000f12127c10 */ /* 0x000fe4000ff3e0ff */
[----:B------:R-:W-:Y:S01]  /*1150*/  IADD3.X R17, PT, PT, R17, UR16, RZ, P2, !PT ;  /* 0x0000001011117c10 */ /* 0x000fe200097fe4ff */
[----:B-1----:R-:W-:Y:S01]  /*1160*/  FMUL R4, R11, R22 ;  /* 0x000000160b047220 */ /* 0x002fe20000400000 */
[----:B------:R-:W-:-:S03]  /*1170*/  IADD3.X R21, PT, PT, R21, UR16, RZ, P1, !PT ;  /* 0x0000001015157c10 */ /* 0x000fc60008ffe4ff */
[----:B------:R-:W-:Y:S01]  /*1180*/  FFMA R23, R23, R4, R26 ;  /* 0x0000000417177223 */ /* 0x000fe2000000001a */
[----:B--2---:R-:W-:-:S04]  /*1190*/  FMUL R9, R26, R8 ;  /* 0x000000081a097220 */ /* 0x004fc80000400000 */
[----:B------:R-:W-:Y:S01]  /*11a0*/  FFMA R4, R24, R4, R9 ;  /* 0x0000000418047223 */ /* 0x000fe20000000009 */
[----:B------:R-:W-:Y:S06]  /*11b0*/  BRA.U UP0, `(.L_x_22) ;  /* 0xfffffff900607547 */ /* 0x000fec000b83ffff */
[----:B------:R-:W-:Y:S01]  /*11c0*/  ULOP3.LUT UR6, UR8, 0xfffffffe, URZ, 0xc0, !UPT ;  /* 0xfffffffe08067892 */ /* 0x000fe2000f8ec0ff */
[----:B------:R-:W-:-:S11]  /*11d0*/  UMOV UR7, URZ ;  /* 0x000000ff00077c82 */ /* 0x000fd60008000000 */
.L_x_21:
[----:B------:R-:W-:-:S04]  /*11e0*/  ULOP3.LUT UR8, UR8, 0x1, URZ, 0xc0, !UPT ;  /* 0x0000000108087892 */ /* 0x000fc8000f8ec0ff */
[----:B------:R-:W-:-:S09]  /*11f0*/  UISETP.NE.U32.AND UP0, UPT, UR8, 0x1, UPT ;  /* 0x000000010800788c */ /* 0x000fd2000bf05070 */
[----:B------:R-:W-:Y:S05]  /*1200*/  BRA.U UP0, `(.L_x_20) ;  /* 0x0000000500087547 */ /* 0x000fea000b800000 */
[----:B------:R-:W0:Y:S01]  /*1210*/  LDCU.64 UR16, c[0x0][0x388] ;  /* 0x00007100ff1077ac */ /* 0x000e220008000a00 */
[----:B------:R-:W-:Y:S01]  /*1220*/  IMAD.U32 R8, RZ, RZ, UR6 ;  /* 0x00000006ff087e24 */ /* 0x000fe2000f8e00ff */
[----:B------:R-:W-:Y:S01]  /*1230*/  MOV R9, UR7 ;  /* 0x0000000700097c02 */ /* 0x000fe20008000f00 */
[----:B------:R-:W-:Y:S01]  /*1240*/  IMAD.MOV.U32 R18, RZ, RZ, R14 ;  /* 0x000000ffff127224 */ /* 0x000fe200078e000e */
[----:B------:R-:W-:-:S03]  /*1250*/  UIMAD UR8, UR7, UR10, URZ ;  /* 0x0000000a070872a4 */ /* 0x000fc6000f8e02ff */
[----:B------:R-:W-:Y:S01]  /*1260*/  IMAD.WIDE.U32 R8, R8, UR10, R18 ;  /* 0x0000000a08087c25 */ /* 0x000fe2000f8e0012 */
[----:B------:R-:W-:Y:S01]  /*1270*/  UIMAD UR8, UR14, UR6, UR8 ;  /* 0x000000060e0872a4 */ /* 0x000fe2000f8e0208 */
[----:B------:R-:W1:Y:S02]  /*1280*/  LDCU.64 UR6, c[0x0][0x390] ;  /* 0x00007200ff0677ac */ /* 0x000e640008000a00 */
[----:B------:R-:W-:-:S03]  /*1290*/  IMAD.SHL.U32 R14, R8, 0x4, RZ ;  /* 0x00000004080e7824 */ /* 0x000fc600078e00ff */
[----:B------:R-:W-:-:S04]  /*12a0*/  IADD3 R9, PT, PT, R9, UR8, RZ ;  /* 0x0000000809097c10 */ /* 0x000fc8000fffe0ff */
[----:B------:R-:W-:Y:S02]  /*12b0*/  SHF.L.U64.HI R10, R8, 0x2, R9 ;  /* 0x00000002080a7819 */ /* 0x000fe40000010209 */
[----:B0-----:R-:W-:-:S04]  /*12c0*/  IADD3 R8, P0, PT, R14, UR16, RZ ;  /* 0x000000100e087c10 */ /* 0x001fc8000ff1e0ff */
[----:B------:R-:W-:-:S05]  /*12d0*/  IADD3.X R9, PT, PT, R10, UR17, RZ, P0, !PT ;  /* 0x000000110a097c10 */ /* 0x000fca00087fe4ff */
[----:B------:R-:W2:Y:S01]  /*12e0*/  LDG.E.CONSTANT R8, desc[UR12][R8.64] ;  /* 0x0000000c08087981 */ /* 0x000ea2000c1e9900 */
[----:B-1----:R-:W-:-:S04]  /*12f0*/  IADD3 R14, P0, PT, R14, UR6, RZ ;  /* 0x000000060e0e7c10 */ /* 0x002fc8000ff1e0ff */
[----:B------:R-:W-:-:S05]  /*1300*/  IADD3.X R15, PT, PT, R10, UR7, RZ, P0, !PT ;  /* 0x000000070a0f7c10 */ /* 0x000fca00087fe4ff */
[----:B------:R0:W3:Y:S01]  /*1310*/  LDG.E.CONSTANT R14, desc[UR12][R14.64] ;  /* 0x0000000c0e0e7981 */ /* 0x0000e2000c1e9900 */
[----:B------:R-:W1:Y:S01]  /*1320*/  S2UR UR7, SR_CgaCtaId ;  /* 0x00000000000779c3 */ /* 0x000e620000008800 */
[----:B------:R-:W-:Y:S01]  /*1330*/  UMOV UR6, 0x400 ;  /* 0x0000040000067882 */ /* 0x000fe20000000000 */
[----:B------:R-:W4:Y:S01]  /*1340*/  S2R R19, SR_TID.X ;  /* 0x0000000000137919 */ /* 0x000f220000002100 */
[----:B-1----:R-:W-:Y:S01]  /*1350*/  ULEA UR6, UR7, UR6, 0x18 ;  /* 0x0000000607067291 */ /* 0x002fe2000f8ec0ff */
[----:B----4-:R-:W-:-:S04]  /*1360*/  LOP3.LUT R19, R19, 0x1f, RZ, 0xc0, !PT ;  /* 0x0000001f13137812 */ /* 0x010fc800078ec0ff */
[----:B------:R-:W-:Y:S01]  /*1370*/  ISETP.NE.AND P0, PT, R19, RZ, PT ;  /* 0x000000ff1300720c */ /* 0x000fe20003f05270 */
[----:B--2---:R-:W-:-:S05]  /*1380*/  FMUL R10, R5, R8 ;  /* 0x00000008050a7220 */ /* 0x004fca0000400000 */
[----:B------:R-:W1:Y:S02]  /*1390*/  SHFL.DOWN PT, R11, R10, 0x10, 0x1f ;  /* 0x0a001f000a0b7f89 */ /* 0x000e6400000e0000 */
[----:B-1----:R-:W-:-:S05]  /*13a0*/  FADD R11, R10, R11 ;  /* 0x0000000b0a0b7221 */ /* 0x002fca0000000000 */
[----:B------:R-:W1:Y:S02]  /*13b0*/  SHFL.DOWN PT, R16, R11, 0x8, 0x1f ;  /* 0x09001f000b107f89 */ /* 0x000e6400000e0000 */
[----:B-1----:R-:W-:-:S05]  /*13c0*/  FADD R16, R11, R16 ;  /* 0x000000100b107221 */ /* 0x002fca0000000000 */
[----:B------:R-:W1:Y:S02]  /*13d0*/  SHFL.DOWN PT, R17, R16, 0x4, 0x1f ;  /* 0x08801f0010117f89 */ /* 0x000e6400000e0000 */
[----:B-1----:R-:W-:-:S05]  /*13e0*/  FADD R17, R16, R17 ;  /* 0x0000001110117221 */ /* 0x002fca0000000000 */
[----:B------:R-:W1:Y:S02]  /*13f0*/  SHFL.DOWN PT, R8, R17, 0x2, 0x1f ;  /* 0x08401f0011087f89 */ /* 0x000e6400000e0000 */
[----:B-1----:R-:W-:Y:S01]  /*1400*/  FADD R18, R17, R8 ;  /* 0x0000000811127221 */ /* 0x002fe20000000000 */
[----:B------:R-:W-:-:S04]  /*1410*/  IMAD.MOV.U32 R17, RZ, RZ, 0x437c0000 ;  /* 0x437c0000ff117424 */ /* 0x000fc800078e00ff */
[----:B------:R-:W1:Y:S02]  /*1420*/  SHFL.DOWN PT, R9, R18, 0x1, 0x1f ;  /* 0x08201f0012097f89 */ /* 0x000e6400000e0000 */
[----:B-1----:R-:W-:-:S05]  /*1430*/  FADD R19, R18, R9 ;  /* 0x0000000912137221 */ /* 0x002fca0000000000 */
[----:B------:R-:W-:Y:S01]  /*1440*/  @!P0 STS [R0+UR5], R19 ;  /* 0x0000001300008988 */ /* 0x000fe20008000805 */
[----:B------:R-:W-:Y:S06]  /*1450*/  BAR.SYNC.DEFER_BLOCKING 0x0 ;  /* 0x0000000000007b1d */ /* 0x000fec0000010000 */
[----:B------:R-:W1:Y:S02]  /*1460*/  LDS.128 R8, [UR6] ;  /* 0x00000006ff087984 */ /* 0x000e640008000c00 */
[----:B-1----:R-:W-:-:S04]  /*1470*/  FADD R9, R8, R9 ;  /* 0x0000000908097221 */ /* 0x002fc80000000000 */
[----:B------:R-:W-:-:S04]  /*1480*/  FADD R10, R9, R10 ;  /* 0x0000000a090a7221 */ /* 0x000fc80000000000 */
[----:B------:R-:W-:Y:S01]  /*1490*/  FADD R10, R10, R11 ;  /* 0x0000000b0a0a7221 */ /* 0x000fe20000000000 */
[----:B------:R-:W-:-:S04]  /*14a0*/  HFMA2 R11, -RZ, RZ, 0.96630859375, -0.0022525787353515625 ;  /* 0x3bbb989dff0b7431 */ /* 0x000fc800000001ff */
[----:B------:R-:W-:-:S05]  /*14b0*/  FMNMX R9, R20, R10, !PT ;  /* 0x0000000a14097209 */ /* 0x000fca0007800000 */
[--C-:B0-----:R-:W-:Y:S01]  /*14c0*/  FADD R15, R10, -R9.reuse ;  /* 0x800000090a0f7221 */ /* 0x101fe20000000000 */
[----:B------:R-:W-:Y:S01]  /*14d0*/  FADD R8, R20, -R9 ;  /* 0x8000000914087221 */ /* 0x000fe20000000000 */
[----:B------:R-:W-:Y:S02]  /*14e0*/  MOV R20, R9 ;  /* 0x0000000900147202 */ /* 0x000fe40000000f00 */
[----:B------:R-:W-:-:S04]  /*14f0*/  FFMA.SAT R10, R15, R11, 0.5 ;  /* 0x3f0000000f0a7423 */ /* 0x000fc8000000200b */
[----:B------:R-:W-:Y:S01]  /*1500*/  FFMA.RM R16, R10, R17, 12582913 ;  /* 0x4b4000010a107423 */ /* 0x000fe20000004011 */
[----:B------:R-:W-:-:S03]  /*1510*/  FFMA.SAT R10, R8, R11, 0.5 ;  /* 0x3f000000080a7423 */ /* 0x000fc6000000200b */
[----:B------:R-:W-:Y:S01]  /*1520*/  FADD R18, R16, -12583039 ;  /* 0xcb40007f10127421 */ /* 0x000fe20000000000 */
[----:B------:R-:W-:Y:S01]  /*1530*/  FFMA.RM R10, R10, R17, 12582913 ;  /* 0x4b4000010a0a7423 */ /* 0x000fe20000004011 */
[----:B------:R-:W-:Y:S02]  /*1540*/  SHF.L.U32 R16, R16, 0x17, RZ ;  /* 0x0000001710107819 */ /* 0x000fe400000006ff */
[C---:B------:R-:W-:Y:S01]  /*1550*/  FFMA R18, R15.reuse, 1.4426950216293334961, -R18 ;  /* 0x3fb8aa3b0f127823 */ /* 0x040fe20000000812 */
[C---:B------:R-:W-:Y:S01]  /*1560*/  FADD R11, R10.reuse, -12583039 ;  /* 0xcb40007f0a0b7421 */ /* 0x040fe20000000000 */
[----:B------:R-:W-:Y:S02]  /*1570*/  IMAD.SHL.U32 R10, R10, 0x800000, RZ ;  /* 0x008000000a0a7824 */ /* 0x000fe400078e00ff */
[----:B------:R-:W-:Y:S01]  /*1580*/  FFMA R18, R15, 1.925963033500011079e-08, R18 ;  /* 0x32a570600f127823 */ /* 0x000fe20000000012 */
[----:B------:R-:W-:-:S03]  /*1590*/  FFMA R11, R8, 1.4426950216293334961, -R11 ;  /* 0x3fb8aa3b080b7823 */ /* 0x000fc6000000080b */
[----:B------:R-:W0:Y:S01]  /*15a0*/  MUFU.EX2 R15, R18 ;  /* 0x00000012000f7308 */ /* 0x000e220000000800 */
[----:B------:R-:W-:-:S07]  /*15b0*/  FFMA R11, R8, 1.925963033500011079e-08, R11 ;  /* 0x32a57060080b7823 */ /* 0x000fce000000000b */
[----:B------:R-:W1:Y:S01]  /*15c0*/  MUFU.EX2 R11, R11 ;  /* 0x0000000b000b7308 */ /* 0x000e620000000800 */
[----:B0-----:R-:W-:-:S04]  /*15d0*/  FMUL R16, R16, R15 ;  /* 0x0000000f10107220 */ /* 0x001fc80000400000 */
[----:B---3--:R-:W-:Y:S01]  /*15e0*/  FMUL R15, R16, R14 ;  /* 0x0000000e100f7220 */ /* 0x008fe20000400000 */
[----:B-1----:R-:W-:-:S04]  /*15f0*/  FMUL R10, R10, R11 ;  /* 0x0000000b0a0a7220 */ /* 0x002fc80000400000 */
[-C--:B------:R-:W-:Y:S01]  /*1600*/  FFMA R23, R23, R10.reuse, R16 ;  /* 0x0000000a17177223 */ /* 0x080fe20000000010 */
[----:B------:R-:W-:Y:S01]  /*1610*/  FFMA R4, R4, R10, R15 ;  /* 0x0000000a04047223 */ /* 0x000fe2000000000f */
[----:B------:R-:W-:Y:S06]  /*1620*/  BAR.SYNC.DEFER_BLOCKING 0x0 ;  /* 0x0000000000007b1d */ /* 0x000fec0000010000 */
.L_x_20:
[----:B------:R-:W1:Y:S01]  /*1630*/  LDCU UR6, c[0x0][0x3b8] ;  /* 0x00007700ff0677ac */ /* 0x000e620008000800 */
[----:B------:R-:W-:-:S06]  /*1640*/  UIADD3 UR4, UPT, UPT, UR4, 0x1, URZ ;  /* 0x0000000104047890 */ /* 0x000fcc000fffe0ff */
[----:B------:R-:W-:Y:S01]  /*1650*/  ISETP.NE.AND P0, PT, R12, UR4, PT ;  /* 0x000000040c007c0c */ /* 0x000fe2000bf05270 */
[----:B-1----:R-:W-:-:S12]  /*1660*/  UIADD3 UR11, UPT, UPT, UR11, -UR6, URZ ;  /* 0x800000060b0b7290 */ /* 0x002fd8000fffe0ff */
[----:B------:R-:W-:Y:S05]  /*1670*/  @P0 BRA `(.L_x_23) ;  /* 0xfffffff000800947 */ /* 0x000fea000383ffff */
.L_x_19:
[----:B------:R-:W0:Y:S01]  /*1680*/  MUFU.RCP R0, R23 ;  /* 0x0000001700007308 */ /* 0x000e220000001000 */
[----:B------:R-:W1:Y:S01]  /*1690*/  LDC.64 R6, c[0x0][0x3a0] ;  /* 0x0000e800ff067b82 */ /* 0x000e620000000a00 */
[----:B------:R-:W-:Y:S01]  /*16a0*/  BSSY.RECONVERGENT B0, `(.L_x_24) ;  /* 0x000000c000007945 */ /* 0x000fe20003800200 */
[----:B------:R-:W-:-:S05]  /*16b0*/  FSETP.GT.AND P1, PT, R23, RZ, PT ;  /* 0x000000ff1700720b */ /* 0x000fca0003f24000 */
[----:B------:R-:W2:Y:S01]  /*16c0*/  FCHK P0, R4, R23 ;  /* 0x0000001704007302 */ /* 0x000ea20000000000 */
[----:B0-----:R-:W-:-:S04]  /*16d0*/  FFMA R3, R0, -R23, 1 ;  /* 0x3f80000000037423 */ /* 0x001fc80000000817 */
[----:B------:R-:W-:-:S04]  /*16e0*/  FFMA R3, R0, R3, R0 ;  /* 0x0000000300037223 */ /* 0x000fc80000000000 */
[----:B------:R-:W-:-:S04]  /*16f0*/  FFMA R0, R3, R4, RZ ;  /* 0x0000000403007223 */ /* 0x000fc800000000ff */
[----:B------:R-:W-:-:S04]  /*1700*/  FFMA R2, R0, -R23, R4 ;  /* 0x8000001700027223 */ /* 0x000fc80000000004 */
[----:B------:R-:W-:Y:S01]  /*1710*/  FFMA R0, R3, R2, R0 ;  /* 0x0000000203007223 */ /* 0x000fe20000000000 */
[----:B-1----:R-:W-:Y:S01]  /*1720*/  IMAD.WIDE R2, R13, 0x200, R6 ;  /* 0x000002000d027825 */ /* 0x002fe200078e0206 */
[----:B--2---:R-:W-:Y:S06]  /*1730*/  @!P0 BRA `(.L_x_25) ;  /* 0x0000000000088947 */ /* 0x004fec0003800000 */
[----:B------:R-:W-:-:S07]  /*1740*/  MOV R6, 0x1760 ;  /* 0x0000176000067802 */ /* 0x000fce0000000f00 */
[----:B------:R-:W-:Y:S05]  /*1750*/  CALL.REL.NOINC `($__internal_1_$__cuda_sm3x_div_rn_noftz_f32_slowpath) ;  /* 0x00000000001c7944 */ /* 0x000fea0003c00000 */
.L_x_25:
[----:B------:R-:W-:Y:S05]  /*1760*/  BSYNC.RECONVERGENT B0 ;  /* 0x0000000000007941 */ /* 0x000fea0003800200 */
.L_x_24:
[----:B------:R-:W0:Y:S02]  /*1770*/  S2R R5, SR_TID.X ;  /* 0x0000000000057919 */ /* 0x000e240000002100 */
[----:B0-----:R-:W-:-:S04]  /*1780*/  LEA R2, P0, R5, R2, 0x2 ;  /* 0x0000000205027211 */ /* 0x001fc800078010ff */
[----:B------:R-:W-:Y:S02]  /*1790*/  LEA.HI.X R3, R5, R3, RZ, 0x2, P0 ;  /* 0x0000000305037211 */ /* 0x000fe400000f14ff */
[----:B------:R-:W-:-:S05]  /*17a0*/  FSEL R5, R0, RZ, P1 ;  /* 0x000000ff00057208 */ /* 0x000fca0000800000 */
[----:B------:R-:W-:Y:S01]  /*17b0*/  STG.E desc[UR12][R2.64], R5 ;  /* 0x0000000502007986 */ /* 0x000fe2000c10190c */
[----:B------:R-:W-:Y:S05]  /*17c0*/  EXIT ;  /* 0x000000000000794d */ /* 0x000fea0003800000 */
        .weak           $__internal_1_$__cuda_sm3x_div_rn_noftz_f32_slowpath
        .type           $__internal_1_$__cuda_sm3x_div_rn_noftz_f32_slowpath,@function
        .size           $__internal_1_$__cuda_sm3x_div_rn_noftz_f32_slowpath,(.L_x_39 - $__internal_1_$__cuda_sm3x_div_rn_noftz_f32_slowpath)
$__internal_1_$__cuda_sm3x_div_rn_noftz_f32_slowpath:
[----:B------:R-:W-:Y:S01]  /*17d0*/  SHF.R.U32.HI R5, RZ, 0x17, R23 ;  /* 0x00000017ff057819 */ /* 0x000fe20000011617 */
[----:B------:R-:W-:Y:S01]  /*17e0*/  BSSY.RECONVERGENT B1, `(.L_x_26) ;  /* 0x0000062000017945 */ /* 0x000fe20003800200 */
[----:B------:R-:W-:Y:S02]  /*17f0*/  SHF.R.U32.HI R0, RZ, 0x17, R4 ;  /* 0x00000017ff007819 */ /* 0x000fe40000011604 */
[----:B------:R-:W-:Y:S02]  /*1800*/  LOP3.LUT R10, R5, 0xff, RZ, 0xc0, !PT ;  /* 0x000000ff050a7812 */ /* 0x000fe400078ec0ff */
[----:B------:R-:W-:-:S03]  /*1810*/  LOP3.LUT R7, R0, 0xff, RZ, 0xc0, !PT ;  /* 0x000000ff00077812 */ /* 0x000fc600078ec0ff */
[----:B------:R-:W-:Y:S01]  /*1820*/  VIADD R8, R10, 0xffffffff ;  /* 0xffffffff0a087836 */ /* 0x000fe20000000000 */
[----:B------:R-:W-:-:S04]  /*1830*/  IADD3 R0, PT, PT, R7, -0x1, RZ ;  /* 0xffffffff07007810 */ /* 0x000fc80007ffe0ff */
[----:B------:R-:W-:-:S04]  /*1840*/  ISETP.GT.U32.AND P0, PT, R8, 0xfd, PT ;  /* 0x000000fd0800780c */ /* 0x000fc80003f04070 */
[----:B------:R-:W-:-:S13]  /*1850*/  ISETP.GT.U32.OR P0, PT, R0, 0xfd, P0 ;  /* 0x000000fd0000780c */ /* 0x000fda0000704470 */
[----:B------:R-:W-:Y:S01]  /*1860*/  @!P0 IMAD.MOV.U32 R5, RZ, RZ, RZ ;  /* 0x000000ffff058224 */ /* 0x000fe200078e00ff */
        /* <DEDUP_REMOVED lines=19> */
[----:B------:R-:W-:Y:S01]  /*19a0*/  @P0 MOV R5, RZ ;  /* 0x000000ff00050202 */ /* 0x000fe20000000f00 */
[----:B------:R-:W-:Y:S02]  /*19b0*/  @!P0 IMAD.MOV.U32 R5, RZ, RZ, -0x40 ;  /* 0xffffffc0ff058424 */ /* 0x000fe400078e00ff */
[----:B------:R-:W-:Y:S01]  /*19c0*/  @!P0 FFMA R4, R4, 1.84467440737095516160e+19, RZ ;  /* 0x5f80000004048823 */ /* 0x000fe200000000ff */
[----:B------:R-:W-:Y:S02]  /*19d0*/  @!P2 FFMA R23, R23, 1.84467440737095516160e+19, RZ ;  /* 0x5f8000001717a823 */ /* 0x000fe400000000ff */
[----:B------:R-:W-:-:S07]  /*19e0*/  @!P2 IADD3 R5, PT, PT, R5, 0x40, RZ ;  /* 0x000000400505a810 */ /* 0x000fce0007ffe0ff */
.L_x_27:
[----:B------:R-:W-:Y:S01]  /*19f0*/  LEA R0, R10, 0xc0800000, 0x17 ;  /* 0xc08000000a007811 */ /* 0x000fe200078eb8ff */
[----:B------:R-:W-:Y:S01]  /*1a00*/  VIADD R7, R7, 0xffffff81 ;  /* 0xffffff8107077836 */ /* 0x000fe20000000000 */
[----:B------:R-:W-:Y:S02]  /*1a10*/  BSSY.RECONVERGENT B2, `(.L_x_32) ;  /* 0x0000035000027945 */ /* 0x000fe40003800200 */
[----:B------:R-:W-:Y:S01]  /*1a20*/  IADD3 R23, PT, PT, -R0, R23, RZ ;  /* 0x0000001700177210 */ /* 0x000fe20007ffe1ff */
[----:B------:R-:W-:-:S03]  /*1a30*/  IMAD R0, R7, -0x800000, R4 ;  /* 0xff80000007007824 */ /* 0x000fc600078e0204 */
[----:B------:R-:W0:Y:S01]  /*1a40*/  MUFU.RCP R8, R23 ;  /* 0x0000001700087308 */ /* 0x000e220000001000 */
[----:B------:R-:W-:-:S04]  /*1a50*/  FADD.FTZ R9, -R23, -RZ ;  /* 0x800000ff17097221 */ /* 0x000fc80000010100 */
[----:B0-----:R-:W-:-:S04]  /*1a60*/  FFMA R11, R8, R9, 1 ;  /* 0x3f800000080b7423 */ /* 0x001fc80000000009 */
[----:B------:R-:W-:Y:S01]  /*1a70*/  FFMA R13, R8, R11, R8 ;  /* 0x0000000b080d7223 */ /* 0x000fe20000000008 */
[----:B------:R-:W-:-:S03]  /*1a80*/  IADD3 R8, PT, PT, R7, 0x7f, -R10 ;  /* 0x0000007f07087810 */ /* 0x000fc60007ffe80a */
[----:B------:R-:W-:Y:S01]  /*1a90*/  FFMA R4, R0, R13, RZ ;  /* 0x0000000d00047223 */ /* 0x000fe200000000ff */
[----:B------:R-:W-:-:S03]  /*1aa0*/  IADD3 R5, PT, PT, R8, R5, RZ ;  /* 0x0000000508057210 */ /* 0x000fc60007ffe0ff */
[----:B------:R-:W-:-:S04]  /*1ab0*/  FFMA R11, R9, R4, R0 ;  /* 0x00000004090b7223 */ /* 0x000fc80000000000 */
[----:B------:R-:W-:-:S04]  /*1ac0*/  FFMA R12, R13, R11, R4 ;  /* 0x0000000b0d0c7223 */ /* 0x000fc80000000004 */
[----:B------:R-:W-:-:S04]  /*1ad0*/  FFMA R9, R9, R12, R0 ;  /* 0x0000000c09097223 */ /* 0x000fc80000000000 */
[----:B------:R-:W-:-:S05]  /*1ae0*/  FFMA R0, R13, R9, R12 ;  /* 0x000000090d007223 */ /* 0x000fca000000000c */
[----:B------:R-:W-:-:S04]  /*1af0*/  SHF.R.U32.HI R4, RZ, 0x17, R0 ;  /* 0x00000017ff047819 */ /* 0x000fc80000011600 */
[----:B------:R-:W-:-:S04]  /*1b00*/  LOP3.LUT R4, R4, 0xff, RZ, 0xc0, !PT ;  /* 0x000000ff04047812 */ /* 0x000fc800078ec0ff */
[----:B------:R-:W-:-:S05]  /*1b10*/  IADD3 R10, PT, PT, R4, R5, RZ ;  /* 0x00000005040a7210 */ /* 0x000fca0007ffe0ff */
[----:B------:R-:W-:-:S05]  /*1b20*/  VIADD R4, R10, 0xffffffff ;  /* 0xffffffff0a047836 */ /* 0x000fca0000000000 */
        /* <DEDUP_REMOVED lines=10> */
[C---:B------:R-:W-:Y:S01]  /*1bd0*/  IADD3 R8, PT, PT, R10.reuse, 0x20, RZ ;  /* 0x000000200a087810 */ /* 0x040fe20007ffe0ff */
[CCC-:B------:R-:W-:Y:S01]  /*1be0*/  FFMA.RM R5, R13.reuse, R9.reuse, R12.reuse ;  /* 0x000000090d057223 */ /* 0x1c0fe2000000400c */
[----:B------:R-:W-:Y:S02]  /*1bf0*/  ISETP.NE.AND P3, PT, R10, RZ, PT ;  /* 0x000000ff0a00720c */ /* 0x000fe40003f65270 */
[----:B------:R-:W-:Y:S01]  /*1c00*/  LOP3.LUT R7, R4, 0x7fffff, RZ, 0xc0, !PT ;  /* 0x007fffff04077812 */ /* 0x000fe200078ec0ff */
[----:B------:R-:W-:Y:S01]  /*1c10*/  FFMA.RP R4, R13, R9, R12 ;  /* 0x000000090d047223 */ /* 0x000fe2000000800c */
[C---:B------:R-:W-:Y:S02]  /*1c20*/  ISETP.NE.AND P2, PT, R10.reuse, RZ, PT ;  /* 0x000000ff0a00720c */ /* 0x040fe40003f45270 */
[----:B------:R-:W-:Y:S02]  /*1c30*/  LOP3.LUT R7, R7, 0x800000, RZ, 0xfc, !PT ;  /* 0x0080000007077812 */ /* 0x000fe400078efcff */
[----:B------:R-:W-:-:S02]  /*1c40*/  IADD3 R9, PT, PT, -R10, RZ, RZ ;  /* 0x000000ff0a097210 */ /* 0x000fc40007ffe1ff */
[----:B------:R-:W-:Y:S02]  /*1c50*/  SHF.L.U32 R8, R7, R8, RZ ;  /* 0x0000000807087219 */ /* 0x000fe400000006ff */
[----:B------:R-:W-:Y:S02]  /*1c60*/  FSETP.NEU.FTZ.AND P0, PT, R4, R5, PT ;  /* 0x000000050400720b */ /* 0x000fe40003f1d000 */
[----:B------:R-:W-:Y:S02]  /*1c70*/  SEL R4, R9, RZ, P3 ;  /* 0x000000ff09047207 */ /* 0x000fe40001800000 */
[----:B------:R-:W-:Y:S02]  /*1c80*/  ISETP.NE.AND P2, PT, R8, RZ, P2 ;  /* 0x000000ff0800720c */ /* 0x000fe40001745270 */
[----:B------:R-:W-:Y:S02]  /*1c90*/  SHF.R.U32.HI R4, RZ, R4, R7 ;  /* 0x00000004ff047219 */ /* 0x000fe40000011607 */
[----:B------:R-:W-:-:S02]  /*1ca0*/  PLOP3.LUT P0, PT, P0, P2, PT, 0xf8, 0x8f ;  /* 0x00000000008f781c */ /* 0x000fc40000705f70 */
[----:B------:R-:W-:Y:S02]  /*1cb0*/  SHF.R.U32.HI R8, RZ, 0x1, R4 ;  /* 0x00000001ff087819 */ /* 0x000fe40000011604 */
[----:B------:R-:W-:-:S04]  /*1cc0*/  SEL R5, RZ, 0x1, !P0 ;  /* 0x00000001ff057807 */ /* 0x000fc80004000000 */
[----:B------:R-:W-:-:S04]  /*1cd0*/  LOP3.LUT R5, R5, 0x1, R8, 0xf8, !PT ;  /* 0x0000000105057812 */ /* 0x000fc800078ef808 */
[----:B------:R-:W-:-:S05]  /*1ce0*/  LOP3.LUT R5, R5, R4, RZ, 0xc0, !PT ;  /* 0x0000000405057212 */ /* 0x000fca00078ec0ff */
[----:B------:R-:W-:-:S05]  /*1cf0*/  IMAD.IADD R5, R8, 0x1, R5 ;  /* 0x0000000108057824 */ /* 0x000fca00078e0205 */
[----:B------:R-:W-:Y:S01]  /*1d00*/  LOP3.LUT R0, R5, R0, RZ, 0xfc, !PT ;  /* 0x0000000005007212 */ /* 0x000fe200078efcff */
[----:B------:R-:W-:Y:S06]  /*1d10*/  BRA `(.L_x_35) ;  /* 0x0000000000107947 */ /* 0x000fec0003800000 */
.L_x_34:
[----:B------:R-:W-:-:S04]  /*1d20*/  LOP3.LUT R0, R0, 0x80000000, RZ, 0xc0, !PT ;  /* 0x8000000000007812 */ /* 0x000fc800078ec0ff */
[----:B------:R-:W-:Y:S01]  /*1d30*/  LOP3.LUT R0, R0, 0x7f800000, RZ, 0xfc, !PT ;  /* 0x7f80000000007812 */ /* 0x000fe200078efcff */
[----:B------:R-:W-:Y:S06]  /*1d40*/  BRA `(.L_x_35) ;  /* 0x0000000000047947 */ /* 0x000fec0003800000 */
.L_x_33:
[----:B------:R-:W-:-:S07]  /*1d50*/  LEA R0, R5, R0, 0x17 ;  /* 0x0000000005007211 */ /* 0x000fce00078eb8ff */
.L_x_35:
[----:B------:R-:W-:Y:S05]  /*1d60*/  BSYNC.RECONVERGENT B2 ;  /* 0x0000000000027941 */ /* 0x000fea0003800200 */
.L_x_32:
[----:B------:R-:W-:Y:S05]  /*1d70*/  BRA `(.L_x_36) ;  /* 0x0000000000207947 */ /* 0x000fea0003800000 */
.L_x_31:
[----:B------:R-:W-:-:S04]  /*1d80*/  LOP3.LUT R0, R23, 0x80000000, R4, 0x48, !PT ;  /* 0x8000000017007812 */ /* 0x000fc800078e4804 */
[----:B------:R-:W-:Y:S01]  /*1d90*/  LOP3.LUT R0, R0, 0x7f800000, RZ, 0xfc, !PT ;  /* 0x7f80000000007812 */ /* 0x000fe200078efcff */
[----:B------:R-:W-:Y:S06]  /*1da0*/  BRA `(.L_x_36) ;  /* 0x0000000000147947 */ /* 0x000fec0003800000 */
.L_x_30:
[----:B------:R-:W-:Y:S01]  /*1db0*/  LOP3.LUT R0, R23, 0x80000000, R4, 0x48, !PT ;  /* 0x8000000017007812 */ /* 0x000fe200078e4804 */
[----:B------:R-:W-:Y:S06]  /*1dc0*/  BRA `(.L_x_36) ;  /* 0x00000000000c7947 */ /* 0x000fec0003800000 */
.L_x_29:
[----:B------:R-:W0:Y:S01]  /*1dd0*/  MUFU.RSQ R0, -QNAN ;  /* 0xffc0000000007908 */ /* 0x000e220000001400 */
[----:B------:R-:W-:Y:S05]  /*1de0*/  BRA `(.L_x_36) ;  /* 0x0000000000047947 */ /* 0x000fea0003800000 */
.L_x_28:
[----:B------:R-:W-:-:S07]  /*1df0*/  FADD.FTZ R0, R4, R23 ;  /* 0x0000001704007221 */ /* 0x000fce0000010000 */
.L_x_36:
[----:B------:R-:W-:Y:S05]  /*1e00*/  BSYNC.RECONVERGENT B1 ;  /* 0x0000000000017941 */ /* 0x000fea0003800200 */
.L_x_26:
[----:B------:R-:W-:-:S04]  /*1e10*/  HFMA2 R7, -RZ, RZ, 0, 0 ;  /* 0x00000000ff077431 */ /* 0x000fc800000001ff */
[----:B0-----:R-:W-:Y:S05]  /*1e20*/  RET.REL.NODEC R6 `(paged_decode_attention_128_fp32) ;  /* 0xffffffe006747950 */ /* 0x001fea0003c3ffff */
.L_x_37:
        /* <DEDUP_REMOVED lines=13> */
.L_x_39:


//--------------------- .nv.shared.paged_decode_attention_64_fp32 --------------------------
	.section	.nv.shared.paged_decode_attention_64_fp32,"aw",@nobits
	.sectionflags	@""
	.align	4
.nv.shared.paged_decode_attention_64_fp32:
	.zero		1032


//--------------------- .nv.shared.reserved.0     --------------------------
	.section	.nv.shared.reserved.0,"aw",@nobits
	.weak		__nv_reservedSMEM_offset_0_alias
	.size		__nv_reservedSMEM_offset_0_alias, 0, 64
	.other		__nv_reservedSMEM_offset_0_alias,@"STO_CUDA_RESERVED_SHARED STV_DEFAULT"
__nv_reservedSMEM_offset_0_alias:
	.zero		0
	.zero		64


//--------------------- .nv.shared.paged_decode_attention_128_fp32 --------------------------
	.section	.nv.shared.paged_decode_attention_128_fp32,"aw",@nobits
	.sectionflags	@""
	.align	4
.nv.shared.paged_decode_attention_128_fp32:
	.zero		1040


//--------------------- .nv.constant0.paged_decode_attention_64_fp32 --------------------------
	.section	.nv.constant0.paged_decode_attention_64_fp32,"a",@progbits
	.sectionflags	@""
	.align	4
.nv.constant0.paged_decode_attention_64_fp32:
	.zero		960


//--------------------- .nv.constant0.paged_decode_attention_128_fp32 --------------------------
	.section	.nv.constant0.paged_decode_attention_128_fp32,"a",@progbits
	.sectionflags	@""
	.align	4
.nv.constant0.paged_decode_attention_128_fp32:
	.zero		960


//--------------------- SYMBOLS --------------------------

	.type		.nv.reservedSmem.offset0,@object
	.size		.nv.reservedSmem.offset0,0x4
	.type		.nv.reservedSmem.cap,@object
	.size		.nv.reservedSmem.cap,0x4
